//
// Generated by NVIDIA NVVM Compiler
//
// Compiler Build ID: CL-36424714
// Cuda compilation tools, release 13.0, V13.0.88
// Based on NVVM 20.0.0
//

.version 9.0
.target sm_100
.address_size 64

	// .globl	_Z22histogram_range_kernelPKcjiiPj
.extern .shared .align 16 .b8 sHist[];

.visible .entry _Z22histogram_range_kernelPKcjiiPj(
	.param .u64 .ptr .align 1 _Z22histogram_range_kernelPKcjiiPj_param_0,
	.param .u32 _Z22histogram_range_kernelPKcjiiPj_param_1,
	.param .u32 _Z22histogram_range_kernelPKcjiiPj_param_2,
	.param .u32 _Z22histogram_range_kernelPKcjiiPj_param_3,
	.param .u64 .ptr .align 1 _Z22histogram_range_kernelPKcjiiPj_param_4
)
{
	.reg .pred 	%p<42>;
	.reg .b16 	%rs<17>;
	.reg .b32 	%r<284>;
	.reg .b64 	%rd<43>;

	ld.param.u64 	%rd7, [_Z22histogram_range_kernelPKcjiiPj_param_0];
	ld.param.u32 	%r58, [_Z22histogram_range_kernelPKcjiiPj_param_1];
	ld.param.u32 	%r59, [_Z22histogram_range_kernelPKcjiiPj_param_2];
	ld.param.u32 	%r60, [_Z22histogram_range_kernelPKcjiiPj_param_3];
	ld.param.u64 	%rd6, [_Z22histogram_range_kernelPKcjiiPj_param_4];
	cvta.to.global.u64 	%rd1, %rd7;
	mov.u32 	%r283, %tid.x;
	mov.u32 	%r2, %ntid.x;
	add.s32 	%r3, %r60, 1;
	shl.b32 	%r4, %r3, 5;
	setp.ge.s32 	%p1, %r283, %r4;
	@%p1 bra 	$L__BB0_7;
	add.s32 	%r61, %r283, %r2;
	max.u32 	%r62, %r61, %r4;
	setp.lt.u32 	%p2, %r61, %r4;
	selp.u32 	%r63, 1, 0, %p2;
	add.s32 	%r64, %r61, %r63;
	sub.s32 	%r65, %r62, %r64;
	div.u32 	%r66, %r65, %r2;
	add.s32 	%r5, %r66, %r63;
	and.b32  	%r67, %r5, 3;
	setp.eq.s32 	%p3, %r67, 3;
	mov.u32 	%r281, %r283;
	@%p3 bra 	$L__BB0_4;
	add.s32 	%r68, %r5, 1;
	and.b32  	%r69, %r68, 3;
	shl.b32 	%r70, %r283, 2;
	mov.u32 	%r71, sHist;
	add.s32 	%r279, %r71, %r70;
	shl.b32 	%r7, %r2, 2;
	neg.s32 	%r278, %r69;
	mad.lo.s32 	%r281, %r2, %r69, %r283;
$L__BB0_3:
	.pragma "nounroll";
	mov.b32 	%r72, 0;
	st.shared.u32 	[%r279], %r72;
	add.s32 	%r279, %r279, %r7;
	add.s32 	%r278, %r278, 1;
	setp.ne.s32 	%p4, %r278, 0;
	@%p4 bra 	$L__BB0_3;
$L__BB0_4:
	setp.lt.u32 	%p5, %r5, 3;
	@%p5 bra 	$L__BB0_7;
	mov.u32 	%r74, sHist;
	shl.b32 	%r77, %r2, 2;
$L__BB0_6:
	shl.b32 	%r73, %r281, 2;
	add.s32 	%r75, %r74, %r73;
	mov.b32 	%r76, 0;
	st.shared.u32 	[%r75], %r76;
	add.s32 	%r78, %r75, %r77;
	st.shared.u32 	[%r78], %r76;
	add.s32 	%r79, %r78, %r77;
	st.shared.u32 	[%r79], %r76;
	add.s32 	%r80, %r79, %r77;
	st.shared.u32 	[%r80], %r76;
	add.s32 	%r281, %r77, %r281;
	setp.lt.s32 	%p6, %r281, %r4;
	@%p6 bra 	$L__BB0_6;
$L__BB0_7:
	bar.sync 	0;
	mov.u32 	%r81, %ctaid.x;
	and.b32  	%r82, %r283, 31;
	mul.lo.s32 	%r17, %r3, %r82;
	mul.lo.s32 	%r83, %r81, %r2;
	shl.b32 	%r84, %r83, 4;
	add.s32 	%r18, %r84, %r283;
	setp.ge.u32 	%p7, %r18, %r58;
	@%p7 bra 	$L__BB0_10;
	cvt.u64.u32 	%rd8, %r18;
	add.s64 	%rd9, %rd1, %rd8;
	ld.global.nc.u8 	%rs1, [%rd9];
	cvt.u32.u8 	%r85, %rs1;
	sub.s32 	%r19, %r85, %r59;
	setp.ge.u32 	%p8, %r19, %r60;
	@%p8 bra 	$L__BB0_10;
	add.s32 	%r86, %r19, %r17;
	shl.b32 	%r87, %r86, 2;
	mov.u32 	%r88, sHist;
	add.s32 	%r89, %r88, %r87;
	atom.shared.add.u32 	%r90, [%r89], 1;
$L__BB0_10:
	add.s32 	%r20, %r18, %r2;
	setp.ge.u32 	%p9, %r20, %r58;
	@%p9 bra 	$L__BB0_13;
	cvt.u64.u32 	%rd10, %r20;
	add.s64 	%rd11, %rd1, %rd10;
	ld.global.nc.u8 	%rs2, [%rd11];
	cvt.u32.u8 	%r91, %rs2;
	sub.s32 	%r21, %r91, %r59;
	setp.ge.u32 	%p10, %r21, %r60;
	@%p10 bra 	$L__BB0_13;
	add.s32 	%r92, %r21, %r17;
	shl.b32 	%r93, %r92, 2;
	mov.u32 	%r94, sHist;
	add.s32 	%r95, %r94, %r93;
	atom.shared.add.u32 	%r96, [%r95], 1;
$L__BB0_13:
	add.s32 	%r22, %r20, %r2;
	setp.ge.u32 	%p11, %r22, %r58;
	@%p11 bra 	$L__BB0_16;
	cvt.u64.u32 	%rd12, %r22;
	add.s64 	%rd13, %rd1, %rd12;
	ld.global.nc.u8 	%rs3, [%rd13];
	cvt.u32.u8 	%r97, %rs3;
	sub.s32 	%r23, %r97, %r59;
	setp.ge.u32 	%p12, %r23, %r60;
	@%p12 bra 	$L__BB0_16;
	add.s32 	%r98, %r23, %r17;
	shl.b32 	%r99, %r98, 2;
	mov.u32 	%r100, sHist;
	add.s32 	%r101, %r100, %r99;
	atom.shared.add.u32 	%r102, [%r101], 1;
$L__BB0_16:
	add.s32 	%r24, %r22, %r2;
	setp.ge.u32 	%p13, %r24, %r58;
	@%p13 bra 	$L__BB0_19;
	cvt.u64.u32 	%rd14, %r24;
	add.s64 	%rd15, %rd1, %rd14;
	ld.global.nc.u8 	%rs4, [%rd15];
	cvt.u32.u8 	%r103, %rs4;
	sub.s32 	%r25, %r103, %r59;
	setp.ge.u32 	%p14, %r25, %r60;
	@%p14 bra 	$L__BB0_19;
	add.s32 	%r104, %r25, %r17;
	shl.b32 	%r105, %r104, 2;
	mov.u32 	%r106, sHist;
	add.s32 	%r107, %r106, %r105;
	atom.shared.add.u32 	%r108, [%r107], 1;
$L__BB0_19:
	add.s32 	%r26, %r24, %r2;
	setp.ge.u32 	%p15, %r26, %r58;
	@%p15 bra 	$L__BB0_22;
	cvt.u64.u32 	%rd16, %r26;
	add.s64 	%rd17, %rd1, %rd16;
	ld.global.nc.u8 	%rs5, [%rd17];
	cvt.u32.u8 	%r109, %rs5;
	sub.s32 	%r27, %r109, %r59;
	setp.ge.u32 	%p16, %r27, %r60;
	@%p16 bra 	$L__BB0_22;
	add.s32 	%r110, %r27, %r17;
	shl.b32 	%r111, %r110, 2;
	mov.u32 	%r112, sHist;
	add.s32 	%r113, %r112, %r111;
	atom.shared.add.u32 	%r114, [%r113], 1;
$L__BB0_22:
	add.s32 	%r28, %r26, %r2;
	setp.ge.u32 	%p17, %r28, %r58;
	@%p17 bra 	$L__BB0_25;
	cvt.u64.u32 	%rd18, %r28;
	add.s64 	%rd19, %rd1, %rd18;
	ld.global.nc.u8 	%rs6, [%rd19];
	cvt.u32.u8 	%r115, %rs6;
	sub.s32 	%r29, %r115, %r59;
	setp.ge.u32 	%p18, %r29, %r60;
	@%p18 bra 	$L__BB0_25;
	add.s32 	%r116, %r29, %r17;
	shl.b32 	%r117, %r116, 2;
	mov.u32 	%r118, sHist;
	add.s32 	%r119, %r118, %r117;
	atom.shared.add.u32 	%r120, [%r119], 1;
$L__BB0_25:
	add.s32 	%r30, %r28, %r2;
	setp.ge.u32 	%p19, %r30, %r58;
	@%p19 bra 	$L__BB0_28;
	cvt.u64.u32 	%rd20, %r30;
	add.s64 	%rd21, %rd1, %rd20;
	ld.global.nc.u8 	%rs7, [%rd21];
	cvt.u32.u8 	%r121, %rs7;
	sub.s32 	%r31, %r121, %r59;
	setp.ge.u32 	%p20, %r31, %r60;
	@%p20 bra 	$L__BB0_28;
	add.s32 	%r122, %r31, %r17;
	shl.b32 	%r123, %r122, 2;
	mov.u32 	%r124, sHist;
	add.s32 	%r125, %r124, %r123;
	atom.shared.add.u32 	%r126, [%r125], 1;
$L__BB0_28:
	add.s32 	%r32, %r30, %r2;
	setp.ge.u32 	%p21, %r32, %r58;
	@%p21 bra 	$L__BB0_31;
	cvt.u64.u32 	%rd22, %r32;
	add.s64 	%rd23, %rd1, %rd22;
	ld.global.nc.u8 	%rs8, [%rd23];
	cvt.u32.u8 	%r127, %rs8;
	sub.s32 	%r33, %r127, %r59;
	setp.ge.u32 	%p22, %r33, %r60;
	@%p22 bra 	$L__BB0_31;
	add.s32 	%r128, %r33, %r17;
	shl.b32 	%r129, %r128, 2;
	mov.u32 	%r130, sHist;
	add.s32 	%r131, %r130, %r129;
	atom.shared.add.u32 	%r132, [%r131], 1;
$L__BB0_31:
	add.s32 	%r34, %r32, %r2;
	setp.ge.u32 	%p23, %r34, %r58;
	@%p23 bra 	$L__BB0_34;
	cvt.u64.u32 	%rd24, %r34;
	add.s64 	%rd25, %rd1, %rd24;
	ld.global.nc.u8 	%rs9, [%rd25];
	cvt.u32.u8 	%r133, %rs9;
	sub.s32 	%r35, %r133, %r59;
	setp.ge.u32 	%p24, %r35, %r60;
	@%p24 bra 	$L__BB0_34;
	add.s32 	%r134, %r35, %r17;
	shl.b32 	%r135, %r134, 2;
	mov.u32 	%r136, sHist;
	add.s32 	%r137, %r136, %r135;
	atom.shared.add.u32 	%r138, [%r137], 1;
$L__BB0_34:
	add.s32 	%r36, %r34, %r2;
	setp.ge.u32 	%p25, %r36, %r58;
	@%p25 bra 	$L__BB0_37;
	cvt.u64.u32 	%rd26, %r36;
	add.s64 	%rd27, %rd1, %rd26;
	ld.global.nc.u8 	%rs10, [%rd27];
	cvt.u32.u8 	%r139, %rs10;
	sub.s32 	%r37, %r139, %r59;
	setp.ge.u32 	%p26, %r37, %r60;
	@%p26 bra 	$L__BB0_37;
	add.s32 	%r140, %r37, %r17;
	shl.b32 	%r141, %r140, 2;
	mov.u32 	%r142, sHist;
	add.s32 	%r143, %r142, %r141;
	atom.shared.add.u32 	%r144, [%r143], 1;
$L__BB0_37:
	add.s32 	%r38, %r36, %r2;
	setp.ge.u32 	%p27, %r38, %r58;
	@%p27 bra 	$L__BB0_40;
	cvt.u64.u32 	%rd28, %r38;
	add.s64 	%rd29, %rd1, %rd28;
	ld.global.nc.u8 	%rs11, [%rd29];
	cvt.u32.u8 	%r145, %rs11;
	sub.s32 	%r39, %r145, %r59;
	setp.ge.u32 	%p28, %r39, %r60;
	@%p28 bra 	$L__BB0_40;
	add.s32 	%r146, %r39, %r17;
	shl.b32 	%r147, %r146, 2;
	mov.u32 	%r148, sHist;
	add.s32 	%r149, %r148, %r147;
	atom.shared.add.u32 	%r150, [%r149], 1;
$L__BB0_40:
	add.s32 	%r40, %r38, %r2;
	setp.ge.u32 	%p29, %r40, %r58;
	@%p29 bra 	$L__BB0_43;
	cvt.u64.u32 	%rd30, %r40;
	add.s64 	%rd31, %rd1, %rd30;
	ld.global.nc.u8 	%rs12, [%rd31];
	cvt.u32.u8 	%r151, %rs12;
	sub.s32 	%r41, %r151, %r59;
	setp.ge.u32 	%p30, %r41, %r60;
	@%p30 bra 	$L__BB0_43;
	add.s32 	%r152, %r41, %r17;
	shl.b32 	%r153, %r152, 2;
	mov.u32 	%r154, sHist;
	add.s32 	%r155, %r154, %r153;
	atom.shared.add.u32 	%r156, [%r155], 1;
$L__BB0_43:
	add.s32 	%r42, %r40, %r2;
	setp.ge.u32 	%p31, %r42, %r58;
	@%p31 bra 	$L__BB0_46;
	cvt.u64.u32 	%rd32, %r42;
	add.s64 	%rd33, %rd1, %rd32;
	ld.global.nc.u8 	%rs13, [%rd33];
	cvt.u32.u8 	%r157, %rs13;
	sub.s32 	%r43, %r157, %r59;
	setp.ge.u32 	%p32, %r43, %r60;
	@%p32 bra 	$L__BB0_46;
	add.s32 	%r158, %r43, %r17;
	shl.b32 	%r159, %r158, 2;
	mov.u32 	%r160, sHist;
	add.s32 	%r161, %r160, %r159;
	atom.shared.add.u32 	%r162, [%r161], 1;
$L__BB0_46:
	add.s32 	%r44, %r42, %r2;
	setp.ge.u32 	%p33, %r44, %r58;
	@%p33 bra 	$L__BB0_49;
	cvt.u64.u32 	%rd34, %r44;
	add.s64 	%rd35, %rd1, %rd34;
	ld.global.nc.u8 	%rs14, [%rd35];
	cvt.u32.u8 	%r163, %rs14;
	sub.s32 	%r45, %r163, %r59;
	setp.ge.u32 	%p34, %r45, %r60;
	@%p34 bra 	$L__BB0_49;
	add.s32 	%r164, %r45, %r17;
	shl.b32 	%r165, %r164, 2;
	mov.u32 	%r166, sHist;
	add.s32 	%r167, %r166, %r165;
	atom.shared.add.u32 	%r168, [%r167], 1;
$L__BB0_49:
	add.s32 	%r46, %r44, %r2;
	setp.ge.u32 	%p35, %r46, %r58;
	@%p35 bra 	$L__BB0_52;
	cvt.u64.u32 	%rd36, %r46;
	add.s64 	%rd37, %rd1, %rd36;
	ld.global.nc.u8 	%rs15, [%rd37];
	cvt.u32.u8 	%r169, %rs15;
	sub.s32 	%r47, %r169, %r59;
	setp.ge.u32 	%p36, %r47, %r60;
	@%p36 bra 	$L__BB0_52;
	add.s32 	%r170, %r47, %r17;
	shl.b32 	%r171, %r170, 2;
	mov.u32 	%r172, sHist;
	add.s32 	%r173, %r172, %r171;
	atom.shared.add.u32 	%r174, [%r173], 1;
$L__BB0_52:
	add.s32 	%r48, %r46, %r2;
	setp.ge.u32 	%p37, %r48, %r58;
	@%p37 bra 	$L__BB0_55;
	cvt.u64.u32 	%rd38, %r48;
	add.s64 	%rd39, %rd1, %rd38;
	ld.global.nc.u8 	%rs16, [%rd39];
	cvt.u32.u8 	%r175, %rs16;
	sub.s32 	%r49, %r175, %r59;
	setp.ge.u32 	%p38, %r49, %r60;
	@%p38 bra 	$L__BB0_55;
	add.s32 	%r176, %r49, %r17;
	shl.b32 	%r177, %r176, 2;
	mov.u32 	%r178, sHist;
	add.s32 	%r179, %r178, %r177;
	atom.shared.add.u32 	%r180, [%r179], 1;
$L__BB0_55:
	bar.sync 	0;
	setp.ge.s32 	%p39, %r283, %r60;
	@%p39 bra 	$L__BB0_60;
	shl.b32 	%r181, %r283, 2;
	mov.u32 	%r182, sHist;
	add.s32 	%r282, %r182, %r181;
	shl.b32 	%r51, %r2, 2;
	mul.wide.u32 	%rd40, %r283, 4;
	cvta.to.global.u64 	%rd41, %rd6;
	add.s64 	%rd42, %rd41, %rd40;
	mul.wide.u32 	%rd3, %r2, 4;
	shl.b32 	%r183, %r60, 2;
	add.s32 	%r52, %r183, 4;
$L__BB0_57:
	ld.shared.u32 	%r184, [%r282];
	add.s32 	%r185, %r282, %r52;
	ld.shared.u32 	%r186, [%r185];
	add.s32 	%r187, %r186, %r184;
	add.s32 	%r188, %r185, %r52;
	ld.shared.u32 	%r189, [%r188];
	add.s32 	%r190, %r189, %r187;
	add.s32 	%r191, %r188, %r52;
	ld.shared.u32 	%r192, [%r191];
	add.s32 	%r193, %r192, %r190;
	add.s32 	%r194, %r191, %r52;
	ld.shared.u32 	%r195, [%r194];
	add.s32 	%r196, %r195, %r193;
	add.s32 	%r197, %r194, %r52;
	ld.shared.u32 	%r198, [%r197];
	add.s32 	%r199, %r198, %r196;
	add.s32 	%r200, %r197, %r52;
	ld.shared.u32 	%r201, [%r200];
	add.s32 	%r202, %r201, %r199;
	add.s32 	%r203, %r200, %r52;
	ld.shared.u32 	%r204, [%r203];
	add.s32 	%r205, %r204, %r202;
	add.s32 	%r206, %r203, %r52;
	ld.shared.u32 	%r207, [%r206];
	add.s32 	%r208, %r207, %r205;
	add.s32 	%r209, %r206, %r52;
	ld.shared.u32 	%r210, [%r209];
	add.s32 	%r211, %r210, %r208;
	add.s32 	%r212, %r209, %r52;
	ld.shared.u32 	%r213, [%r212];
	add.s32 	%r214, %r213, %r211;
	add.s32 	%r215, %r212, %r52;
	ld.shared.u32 	%r216, [%r215];
	add.s32 	%r217, %r216, %r214;
	add.s32 	%r218, %r215, %r52;
	ld.shared.u32 	%r219, [%r218];
	add.s32 	%r220, %r219, %r217;
	add.s32 	%r221, %r218, %r52;
	ld.shared.u32 	%r222, [%r221];
	add.s32 	%r223, %r222, %r220;
	add.s32 	%r224, %r221, %r52;
	ld.shared.u32 	%r225, [%r224];
	add.s32 	%r226, %r225, %r223;
	add.s32 	%r227, %r224, %r52;
	ld.shared.u32 	%r228, [%r227];
	add.s32 	%r229, %r228, %r226;
	add.s32 	%r230, %r227, %r52;
	ld.shared.u32 	%r231, [%r230];
	add.s32 	%r232, %r231, %r229;
	add.s32 	%r233, %r230, %r52;
	ld.shared.u32 	%r234, [%r233];
	add.s32 	%r235, %r234, %r232;
	add.s32 	%r236, %r233, %r52;
	ld.shared.u32 	%r237, [%r236];
	add.s32 	%r238, %r237, %r235;
	add.s32 	%r239, %r236, %r52;
	ld.shared.u32 	%r240, [%r239];
	add.s32 	%r241, %r240, %r238;
	add.s32 	%r242, %r239, %r52;
	ld.shared.u32 	%r243, [%r242];
	add.s32 	%r244, %r243, %r241;
	add.s32 	%r245, %r242, %r52;
	ld.shared.u32 	%r246, [%r245];
	add.s32 	%r247, %r246, %r244;
	add.s32 	%r248, %r245, %r52;
	ld.shared.u32 	%r249, [%r248];
	add.s32 	%r250, %r249, %r247;
	add.s32 	%r251, %r248, %r52;
	ld.shared.u32 	%r252, [%r251];
	add.s32 	%r253, %r252, %r250;
	add.s32 	%r254, %r251, %r52;
	ld.shared.u32 	%r255, [%r254];
	add.s32 	%r256, %r255, %r253;
	add.s32 	%r257, %r254, %r52;
	ld.shared.u32 	%r258, [%r257];
	add.s32 	%r259, %r258, %r256;
	add.s32 	%r260, %r257, %r52;
	ld.shared.u32 	%r261, [%r260];
	add.s32 	%r262, %r261, %r259;
	add.s32 	%r263, %r260, %r52;
	ld.shared.u32 	%r264, [%r263];
	add.s32 	%r265, %r264, %r262;
	add.s32 	%r266, %r263, %r52;
	ld.shared.u32 	%r267, [%r266];
	add.s32 	%r268, %r267, %r265;
	add.s32 	%r269, %r266, %r52;
	ld.shared.u32 	%r270, [%r269];
	add.s32 	%r271, %r270, %r268;
	add.s32 	%r272, %r269, %r52;
	ld.shared.u32 	%r273, [%r272];
	add.s32 	%r274, %r273, %r271;
	add.s32 	%r275, %r272, %r52;
	ld.shared.u32 	%r276, [%r275];
	add.s32 	%r55, %r276, %r274;
	setp.eq.s32 	%p40, %r55, 0;
	@%p40 bra 	$L__BB0_59;
	atom.global.add.u32 	%r277, [%rd42], %r55;
$L__BB0_59:
	add.s32 	%r283, %r283, %r2;
	add.s32 	%r282, %r282, %r51;
	add.s64 	%rd42, %rd42, %rd3;
	setp.lt.s32 	%p41, %r283, %r60;
	@%p41 bra 	$L__BB0_57;
$L__BB0_60:
	ret;

}


// ===== COMPILED SASS (sm_100) =====

	.target	sm_100

	.elftype	@"ET_EXEC"


//--------------------- .note.nv.tkinfo           --------------------------
	.section	.note.nv.tkinfo,"",@"SHT_NOTE"
	.sectionflags	@"SHF_NOTE_NV_TKINFO"
	.tkinfo
        /*0018*/ 	.word	0x00000002
        /*0030*/ 	.string	""
        /*0030*/ 	.string	"ptxas"
        /*0030*/ 	.string	"Cuda compilation tools, release 13.0, V13.0.88"
        /*0030*/ 	.string	"Build cuda_13.0.r13.0/compiler.36424714_0"
        /*0030*/ 	.string	"-arch sm_100 -m 64 "



//--------------------- .note.nv.cuinfo           --------------------------
	.section	.note.nv.cuinfo,"",@"SHT_NOTE"
	.sectionflags	@"SHF_NOTE_NV_CUINFO"
        /*0018*/ 	.short	0x0002
        /*001a*/ 	.short	0x0064
        /*001c*/ 	.short	0x0082
	.zero		2


//--------------------- .nv.info                  --------------------------
	.section	.nv.info,"",@"SHT_CUDA_INFO"
	.align	4


	//----- nvinfo : EIATTR_REGCOUNT
	.align		4
        /*0000*/ 	.byte	0x04, 0x2f
        /*0002*/ 	.short	(.L_1 - .L_0)
	.align		4
.L_0:
        /*0004*/ 	.word	index@(_Z22histogram_range_kernelPKcjiiPj)
        /*0008*/ 	.word	0x0000001d


	//----- nvinfo : EIATTR_FRAME_SIZE
	.align		4
.L_1:
        /*000c*/ 	.byte	0x04, 0x11
        /*000e*/ 	.short	(.L_3 - .L_2)
	.align		4
.L_2:
        /*0010*/ 	.word	index@(_Z22histogram_range_kernelPKcjiiPj)
        /*0014*/ 	.word	0x00000000


	//----- nvinfo : EIATTR_MIN_STACK_SIZE
	.align		4
.L_3:
        /*0018*/ 	.byte	0x04, 0x12
        /*001a*/ 	.short	(.L_5 - .L_4)
	.align		4
.L_4:
        /*001c*/ 	.word	index@(_Z22histogram_range_kernelPKcjiiPj)
        /*0020*/ 	.word	0x00000000
.L_5:


//--------------------- .nv.compat                --------------------------
	.section	.nv.compat,"",@"SHT_CUDA_COMPAT_INFO"
	.align	4
        /*0000*/ 	.byte	0x02, 0x09, 0x00, 0x00, 0x02, 0x02, 0x01, 0x00, 0x02, 0x05, 0x05, 0x00, 0x03, 0x07, 0x01, 0x01
        /*0010*/ 	.byte	0x02, 0x03, 0x00, 0x00, 0x02, 0x06, 0x01, 0x00, 0x04, 0x0b, 0x08, 0x00, 0x09, 0x00, 0x00, 0x00
        /*0020*/ 	.byte	0x00, 0x00, 0x00, 0x00


//--------------------- .nv.info._Z22histogram_range_kernelPKcjiiPj --------------------------
	.section	.nv.info._Z22histogram_range_kernelPKcjiiPj,"",@"SHT_CUDA_INFO"
	.sectionflags	@""
	.align	4


	//----- nvinfo : EIATTR_CUDA_API_VERSION
	.align		4
        /*0000*/ 	.byte	0x04, 0x37
        /*0002*/ 	.short	(.L_7 - .L_6)
.L_6:
        /*0004*/ 	.word	0x00000082


	//----- nvinfo : EIATTR_KPARAM_INFO
	.align		4
.L_7:
        /*0008*/ 	.byte	0x04, 0x17
        /*000a*/ 	.short	(.L_9 - .L_8)
.L_8:
        /*000c*/ 	.word	0x00000000
        /*0010*/ 	.short	0x0004
        /*0012*/ 	.short	0x0018
        /*0014*/ 	.byte	0x00, 0xf5, 0x21, 0x00


	//----- nvinfo : EIATTR_KPARAM_INFO
	.align		4
.L_9:
        /*0018*/ 	.byte	0x04, 0x17
        /*001a*/ 	.short	(.L_11 - .L_10)
.L_10:
        /*001c*/ 	.word	0x00000000
        /*0020*/ 	.short	0x0003
        /*0022*/ 	.short	0x0010
        /*0024*/ 	.byte	0x00, 0xf0, 0x11, 0x00


	//----- nvinfo : EIATTR_KPARAM_INFO
	.align		4
.L_11:
        /*0028*/ 	.byte	0x04, 0x17
        /*002a*/ 	.short	(.L_13 - .L_12)
.L_12:
        /*002c*/ 	.word	0x00000000
        /*0030*/ 	.short	0x0002
        /*0032*/ 	.short	0x000c
        /*0034*/ 	.byte	0x00, 0xf0, 0x11, 0x00


	//----- nvinfo : EIATTR_KPARAM_INFO
	.align		4
.L_13:
        /*0038*/ 	.byte	0x04, 0x17
        /*003a*/ 	.short	(.L_15 - .L_14)
.L_14:
        /*003c*/ 	.word	0x00000000
        /*0040*/ 	.short	0x0001
        /*0042*/ 	.short	0x0008
        /*0044*/ 	.byte	0x00, 0xf0, 0x11, 0x00


	//----- nvinfo : EIATTR_KPARAM_INFO
	.align		4
.L_15:
        /*0048*/ 	.byte	0x04, 0x17
        /*004a*/ 	.short	(.L_17 - .L_16)
.L_16:
        /*004c*/ 	.word	0x00000000
        /*0050*/ 	.short	0x0000
        /*0052*/ 	.short	0x0000
        /*0054*/ 	.byte	0x00, 0xf5, 0x21, 0x00


	//----- nvinfo : EIATTR_SPARSE_MMA_MASK
	.align		4
.L_17:
        /*0058*/ 	.byte	0x03, 0x50
        /*005a*/ 	.short	0x0000


	//----- nvinfo : EIATTR_MAXREG_COUNT
	.align		4
        /*005c*/ 	.byte	0x03, 0x1b
        /*005e*/ 	.short	0x00ff


	//----- nvinfo : EIATTR_NUM_BARRIERS
	.align		4
        /*0060*/ 	.byte	0x02, 0x4c
        /*0062*/ 	.byte	0x01
	.zero		1


	//----- nvinfo : EIATTR_MERCURY_ISA_VERSION
	.align		4
        /*0064*/ 	.byte	0x03, 0x5f
        /*0066*/ 	.short	0x0101


	//----- nvinfo : EIATTR_VRC_CTA_INIT_COUNT
	.align		4
        /*0068*/ 	.byte	0x02, 0x4a
	.zero		1
	.zero		1


	//----- nvinfo : EIATTR_EXIT_INSTR_OFFSETS
	.align		4
        /*006c*/ 	.byte	0x04, 0x1c
        /*006e*/ 	.short	(.L_19 - .L_18)


	//   ....[0]....
.L_18:
        /*0070*/ 	.word	0x000017e0


	//   ....[1]....
        /*0074*/ 	.word	0x00001df0


	//----- nvinfo : EIATTR_CRS_STACK_SIZE
	.align		4
.L_19:
        /*0078*/ 	.byte	0x04, 0x1e
        /*007a*/ 	.short	(.L_21 - .L_20)
.L_20:
        /*007c*/ 	.word	0x00000000


	//----- nvinfo : EIATTR_CBANK_PARAM_SIZE
	.align		4
.L_21:
        /*0080*/ 	.byte	0x03, 0x19
        /*0082*/ 	.short	0x0020


	//----- nvinfo : EIATTR_PARAM_CBANK
	.align		4
        /*0084*/ 	.byte	0x04, 0x0a
        /*0086*/ 	.short	(.L_23 - .L_22)
	.align		4
.L_22:
        /*0088*/ 	.word	index@(.nv.constant0._Z22histogram_range_kernelPKcjiiPj)
        /*008c*/ 	.short	0x0380
        /*008e*/ 	.short	0x0020


	//----- nvinfo : EIATTR_SW_WAR
	.align		4
.L_23:
        /*0090*/ 	.byte	0x04, 0x36
        /*0092*/ 	.short	(.L_25 - .L_24)
.L_24:
        /*0094*/ 	.word	0x00000008
.L_25:


//--------------------- .nv.callgraph             --------------------------
	.section	.nv.callgraph,"",@"SHT_CUDA_CALLGRAPH"
	.align	4
	.sectionentsize	8
	.align		4
        /*0000*/ 	.word	0x00000000
	.align		4
        /*0004*/ 	.word	0xffffffff
	.align		4
        /*0008*/ 	.word	0x00000000
	.align		4
        /*000c*/ 	.word	0xfffffffe
	.align		4
        /*0010*/ 	.word	0x00000000
	.align		4
        /*0014*/ 	.word	0xfffffffd
	.align		4
        /*0018*/ 	.word	0x00000000
	.align		4
        /*001c*/ 	.word	0xfffffffc


//--------------------- .text._Z22histogram_range_kernelPKcjiiPj --------------------------
	.section	.text._Z22histogram_range_kernelPKcjiiPj,"ax",@progbits
	.align	128
        .global         _Z22histogram_range_kernelPKcjiiPj
        .type           _Z22histogram_range_kernelPKcjiiPj,@function
        .size           _Z22histogram_range_kernelPKcjiiPj,(.L_x_42 - _Z22histogram_range_kernelPKcjiiPj)
        .other          _Z22histogram_range_kernelPKcjiiPj,@"STO_CUDA_ENTRY STV_DEFAULT"
_Z22histogram_range_kernelPKcjiiPj:
.text._Z22histogram_range_kernelPKcjiiPj:
[----:B------:R-:W-:Y:S01]  /*0000*/  LDC R1, c[0x0][0x37c] ;  /* 0x0000df00ff017b82 */ /* 0x000fe20000000800 */
[----:B------:R-:W0:Y:S01]  /*0010*/  S2R R0, SR_TID.X ;  /* 0x0000000000007919 */ /* 0x000e220000002100 */
[----:B------:R-:W1:Y:S06]  /*0020*/  LDCU UR4, c[0x0][0x390] ;  /* 0x00007200ff0477ac */ /* 0x000e6c0008000800 */
[----:B------:R-:W2:Y:S01]  /*0030*/  LDC R5, c[0x0][0x360] ;  /* 0x0000d800ff057b82 */ /* 0x000ea20000000800 */
[----:B------:R-:W-:Y:S01]  /*0040*/  BSSY.RECONVERGENT B0, `(.L_x_0) ;  /* 0x0000040000007945 */ /* 0x000fe20003800200 */
[----:B-1----:R-:W-:-:S04]  /*0050*/  UIADD3 UR10, UPT, UPT, UR4, 0x1, URZ ;  /* 0x00000001040a7890 */ /* 0x002fc8000fffe0ff */
[----:B------:R-:W-:-:S06]  /*0060*/  USHF.L.U32 UR7, UR10, 0x5, URZ ;  /* 0x000000050a077899 */ /* 0x000fcc00080006ff */
[----:B0-----:R-:W-:-:S13]  /*0070*/  ISETP.GE.AND P0, PT, R0, UR7, PT ;  /* 0x0000000700007c0c */ /* 0x001fda000bf06270 */
[----:B------:R-:W-:Y:S05]  /*0080*/  @P0 BRA `(.L_x_1) ;  /* 0x0000000000ec0947 */ /* 0x000fea0003800000 */
[----:B--2---:R-:W0:Y:S01]  /*0090*/  I2F.U32.RP R8, R5 ;  /* 0x0000000500087306 */ /* 0x004e220000209000 */
[----:B------:R-:W-:Y:S01]  /*00a0*/  IMAD.IADD R4, R0, 0x1, R5 ;  /* 0x0000000100047824 */ /* 0x000fe200078e0205 */
[----:B------:R-:W-:Y:S01]  /*00b0*/  ISETP.NE.U32.AND P2, PT, R5, RZ, PT ;  /* 0x000000ff0500720c */ /* 0x000fe20003f45070 */
[----:B------:R-:W-:Y:S03]  /*00c0*/  BSSY.RECONVERGENT B1, `(.L_x_2) ;  /* 0x0000028000017945 */ /* 0x000fe60003800200 */
[C---:B------:R-:W-:Y:S02]  /*00d0*/  ISETP.GE.U32.AND P0, PT, R4.reuse, UR7, PT ;  /* 0x0000000704007c0c */ /* 0x040fe4000bf06070 */
[----:B------:R-:W-:Y:S01]  /*00e0*/  VIMNMX.U32 R7, PT, PT, R4, UR7, !PT ;  /* 0x0000000704077c48 */ /* 0x000fe2000ffe0000 */
[----:B0-----:R-:W0:Y:S02]  /*00f0*/  MUFU.RCP R8, R8 ;  /* 0x0000000800087308 */ /* 0x001e240000001000 */
[----:B0-----:R-:W-:-:S06]  /*0100*/  VIADD R2, R8, 0xffffffe ;  /* 0x0ffffffe08027836 */ /* 0x001fcc0000000000 */
[----:B------:R0:W1:Y:S02]  /*0110*/  F2I.FTZ.U32.TRUNC.NTZ R3, R2 ;  /* 0x0000000200037305 */ /* 0x000064000021f000 */
[----:B0-----:R-:W-:Y:S02]  /*0120*/  IMAD.MOV.U32 R2, RZ, RZ, RZ ;  /* 0x000000ffff027224 */ /* 0x001fe400078e00ff */
[----:B-1----:R-:W-:-:S04]  /*0130*/  IMAD.MOV R6, RZ, RZ, -R3 ;  /* 0x000000ffff067224 */ /* 0x002fc800078e0a03 */
[----:B------:R-:W-:Y:S01]  /*0140*/  IMAD R9, R6, R5, RZ ;  /* 0x0000000506097224 */ /* 0x000fe200078e02ff */
[----:B------:R-:W-:-:S03]  /*0150*/  SEL R6, RZ, 0x1, P0 ;  /* 0x00000001ff067807 */ /* 0x000fc60000000000 */
[----:B------:R-:W-:Y:S01]  /*0160*/  IMAD.HI.U32 R3, R3, R9, R2 ;  /* 0x0000000903037227 */ /* 0x000fe200078e0002 */
[----:B------:R-:W-:-:S05]  /*0170*/  IADD3 R4, PT, PT, R7, -R4, -R6 ;  /* 0x8000000407047210 */ /* 0x000fca0007ffe806 */
[----:B------:R-:W-:-:S04]  /*0180*/  IMAD.HI.U32 R3, R3, R4, RZ ;  /* 0x0000000403037227 */ /* 0x000fc800078e00ff */
[----:B------:R-:W-:-:S04]  /*0190*/  IMAD.MOV R2, RZ, RZ, -R3 ;  /* 0x000000ffff027224 */ /* 0x000fc800078e0a03 */
[----:B------:R-:W-:-:S05]  /*01a0*/  IMAD R4, R5, R2, R4 ;  /* 0x0000000205047224 */ /* 0x000fca00078e0204 */
[----:B------:R-:W-:-:S13]  /*01b0*/  ISETP.GE.U32.AND P0, PT, R4, R5, PT ;  /* 0x000000050400720c */ /* 0x000fda0003f06070 */
[----:B------:R-:W-:Y:S02]  /*01c0*/  @P0 IMAD.IADD R4, R4, 0x1, -R5 ;  /* 0x0000000104040824 */ /* 0x000fe400078e0a05 */
[----:B------:R-:W-:-:S03]  /*01d0*/  @P0 VIADD R3, R3, 0x1 ;  /* 0x0000000103030836 */ /* 0x000fc60000000000 */
[----:B------:R-:W-:-:S13]  /*01e0*/  ISETP.GE.U32.AND P1, PT, R4, R5, PT ;  /* 0x000000050400720c */ /* 0x000fda0003f26070 */
[----:B------:R-:W-:Y:S01]  /*01f0*/  @P1 VIADD R3, R3, 0x1 ;  /* 0x0000000103031836 */ /* 0x000fe20000000000 */
[----:B------:R-:W-:-:S04]  /*0200*/  @!P2 LOP3.LUT R3, RZ, R5, RZ, 0x33, !PT ;  /* 0x00000005ff03a212 */ /* 0x000fc800078e33ff */
[----:B------:R-:W-:-:S04]  /*0210*/  IADD3 R3, PT, PT, R6, R3, RZ ;  /* 0x0000000306037210 */ /* 0x000fc80007ffe0ff */
[C---:B------:R-:W-:Y:S02]  /*0220*/  LOP3.LUT R2, R3.reuse, 0x3, RZ, 0xc0, !PT ;  /* 0x0000000303027812 */ /* 0x040fe400078ec0ff */
[----:B------:R-:W-:Y:S02]  /*0230*/  ISETP.GE.U32.AND P1, PT, R3, 0x3, PT ;  /* 0x000000030300780c */ /* 0x000fe40003f26070 */
[----:B------:R-:W-:Y:S01]  /*0240*/  ISETP.NE.AND P0, PT, R2, 0x3, PT ;  /* 0x000000030200780c */ /* 0x000fe20003f05270 */
[----:B------:R-:W-:-:S12]  /*0250*/  IMAD.MOV.U32 R2, RZ, RZ, R0 ;  /* 0x000000ffff027224 */ /* 0x000fd800078e0000 */
[----:B------:R-:W-:Y:S05]  /*0260*/  @!P0 BRA `(.L_x_3) ;  /* 0x0000000000348947 */ /* 0x000fea0003800000 */
[----:B------:R-:W0:Y:S01]  /*0270*/  S2UR UR6, SR_CgaCtaId ;  /* 0x00000000000679c3 */ /* 0x000e220000008800 */
[----:B------:R-:W-:Y:S01]  /*0280*/  VIADD R2, R3, 0x1 ;  /* 0x0000000103027836 */ /* 0x000fe20000000000 */
[----:B------:R-:W-:-:S04]  /*0290*/  UMOV UR5, 0x400 ;  /* 0x0000040000057882 */ /* 0x000fc80000000000 */
[----:B------:R-:W-:-:S05]  /*02a0*/  LOP3.LUT R3, R2, 0x3, RZ, 0xc0, !PT ;  /* 0x0000000302037812 */ /* 0x000fca00078ec0ff */
[----:B------:R-:W-:Y:S02]  /*02b0*/  IMAD R2, R3, R5, R0 ;  /* 0x0000000503027224 */ /* 0x000fe400078e0200 */
[----:B------:R-:W-:Y:S01]  /*02c0*/  IMAD.MOV R3, RZ, RZ, -R3 ;  /* 0x000000ffff037224 */ /* 0x000fe200078e0a03 */
[----:B0-----:R-:W-:-:S06]  /*02d0*/  ULEA UR5, UR6, UR5, 0x18 ;  /* 0x0000000506057291 */ /* 0x001fcc000f8ec0ff */
[----:B------:R-:W-:-:S07]  /*02e0*/  LEA R4, R0, UR5, 0x2 ;  /* 0x0000000500047c11 */ /* 0x000fce000f8e10ff */
.L_x_4:
[----:B------:R-:W-:Y:S01]  /*02f0*/  VIADD R3, R3, 0x1 ;  /* 0x0000000103037836 */ /* 0x000fe20000000000 */
[----:B------:R0:W-:Y:S04]  /*0300*/  STS [R4], RZ ;  /* 0x000000ff04007388 */ /* 0x0001e80000000800 */
[----:B------:R-:W-:Y:S01]  /*0310*/  ISETP.NE.AND P0, PT, R3, RZ, PT ;  /* 0x000000ff0300720c */ /* 0x000fe20003f05270 */
[----:B0-----:R-:W-:-:S12]  /*0320*/  IMAD R4, R5, 0x4, R4 ;  /* 0x0000000405047824 */ /* 0x001fd800078e0204 */
[----:B------:R-:W-:Y:S05]  /*0330*/  @P0 BRA `(.L_x_4) ;  /* 0xfffffffc00ec0947 */ /* 0x000fea000383ffff */
.L_x_3:
[----:B------:R-:W-:Y:S05]  /*0340*/  BSYNC.RECONVERGENT B1 ;  /* 0x0000000000017941 */ /* 0x000fea0003800200 */
.L_x_2:
[----:B------:R-:W-:Y:S05]  /*0350*/  @!P1 BRA `(.L_x_1) ;  /* 0x0000000000389947 */ /* 0x000fea0003800000 */
[----:B------:R-:W0:Y:S01]  /*0360*/  S2R R4, SR_CgaCtaId ;  /* 0x0000000000047919 */ /* 0x000e220000008800 */
[----:B------:R-:W-:-:S04]  /*0370*/  MOV R3, 0x400 ;  /* 0x0000040000037802 */ /* 0x000fc80000000f00 */
[----:B0-----:R-:W-:-:S07]  /*0380*/  LEA R7, R4, R3, 0x18 ;  /* 0x0000000304077211 */ /* 0x001fce00078ec0ff */
.L_x_5:
[----:B0-----:R-:W-:Y:S02]  /*0390*/  IMAD R4, R2, 0x4, R7 ;  /* 0x0000000402047824 */ /* 0x001fe400078e0207 */
[C---:B------:R-:W-:Y:S02]  /*03a0*/  IMAD R2, R5.reuse, 0x4, R2 ;  /* 0x0000000405027824 */ /* 0x040fe400078e0202 */
[C---:B------:R-:W-:Y:S01]  /*03b0*/  IMAD R6, R5.reuse, 0x4, R4 ;  /* 0x0000000405067824 */ /* 0x040fe200078e0204 */
[----:B------:R0:W-:Y:S02]  /*03c0*/  STS [R4], RZ ;  /* 0x000000ff04007388 */ /* 0x0001e40000000800 */
[----:B------:R-:W-:Y:S01]  /*03d0*/  ISETP.GE.AND P0, PT, R2, UR7, PT ;  /* 0x0000000702007c0c */ /* 0x000fe2000bf06270 */
[C---:B------:R-:W-:Y:S01]  /*03e0*/  IMAD R8, R5.reuse, 0x4, R6 ;  /* 0x0000000405087824 */ /* 0x040fe200078e0206 */
[----:B------:R0:W-:Y:S04]  /*03f0*/  STS [R6], RZ ;  /* 0x000000ff06007388 */ /* 0x0001e80000000800 */
[----:B------:R-:W-:Y:S01]  /*0400*/  LEA R3, R5, R8, 0x2 ;  /* 0x0000000805037211 */ /* 0x000fe200078e10ff */
[----:B------:R0:W-:Y:S04]  /*0410*/  STS [R8], RZ ;  /* 0x000000ff08007388 */ /* 0x0001e80000000800 */
[----:B------:R0:W-:Y:S02]  /*0420*/  STS [R3], RZ ;  /* 0x000000ff03007388 */ /* 0x0001e40000000800 */
[----:B------:R-:W-:Y:S05]  /*0430*/  @!P0 BRA `(.L_x_5) ;  /* 0xfffffffc00d48947 */ /* 0x000fea000383ffff */
.L_x_1:
[----:B------:R-:W-:Y:S05]  /*0440*/  BSYNC.RECONVERGENT B0 ;  /* 0x0000000000007941 */ /* 0x000fea0003800200 */
.L_x_0:
[----:B------:R-:W0:Y:S01]  /*0450*/  S2UR UR5, SR_CTAID.X ;  /* 0x00000000000579c3 */ /* 0x000e220000002500 */
[----:B------:R-:W1:Y:S01]  /*0460*/  LDCU UR7, c[0x0][0x388] ;  /* 0x00007100ff0777ac */ /* 0x000e620008000800 */
[----:B------:R-:W-:Y:S06]  /*0470*/  BSSY.RECONVERGENT B0, `(.L_x_6) ;  /* 0x0000025000007945 */ /* 0x000fec0003800200 */
[----:B------:R-:W-:Y:S01]  /*0480*/  BAR.SYNC.DEFER_BLOCKING 0x0 ;  /* 0x0000000000007b1d */ /* 0x000fe20000010000 */
[----:B------:R-:W-:-:S05]  /*0490*/  ISETP.GE.AND P0, PT, R0, UR4, PT ;  /* 0x0000000400007c0c */ /* 0x000fca000bf06270 */
[----:B------:R-:W3:Y:S01]  /*04a0*/  LDCU.64 UR8, c[0x0][0x358] ;  /* 0x00006b00ff0877ac */ /* 0x000ee20008000a00 */
[----:B0-2---:R-:W-:-:S04]  /*04b0*/  IMAD R3, R5, UR5, RZ ;  /* 0x0000000505037c24 */ /* 0x005fc8000f8e02ff */
[----:B------:R-:W-:Y:S01]  /*04c0*/  IMAD R10, R3, 0x10, R0 ;  /* 0x00000010030a7824 */ /* 0x000fe200078e0200 */
[----:B------:R-:W-:-:S03]  /*04d0*/  LOP3.LUT R3, R0, 0x1f, RZ, 0xc0, !PT ;  /* 0x0000001f00037812 */ /* 0x000fc600078ec0ff */
[C-C-:B------:R-:W-:Y:S01]  /*04e0*/  IMAD.IADD R22, R10.reuse, 0x1, R5.reuse ;  /* 0x000000010a167824 */ /* 0x140fe200078e0205 */
[----:B-1----:R-:W-:Y:S01]  /*04f0*/  ISETP.GE.U32.AND P3, PT, R10, UR7, PT ;  /* 0x000000070a007c0c */ /* 0x002fe2000bf66070 */
[----:B------:R-:W-:Y:S02]  /*0500*/  IMAD R3, R3, UR10, RZ ;  /* 0x0000000a03037c24 */ /* 0x000fe4000f8e02ff */
[C---:B------:R-:W-:Y:S01]  /*0510*/  IMAD.IADD R24, R22.reuse, 0x1, R5 ;  /* 0x0000000116187824 */ /* 0x040fe200078e0205 */
[----:B------:R-:W-:-:S03]  /*0520*/  ISETP.GE.U32.AND P4, PT, R22, UR7, PT ;  /* 0x0000000716007c0c */ /* 0x000fc6000bf86070 */
[C---:B------:R-:W-:Y:S01]  /*0530*/  IMAD.IADD R8, R24.reuse, 0x1, R5 ;  /* 0x0000000118087824 */ /* 0x040fe200078e0205 */
[----:B------:R-:W-:-:S03]  /*0540*/  ISETP.GE.U32.AND P2, PT, R24, UR7, PT ;  /* 0x0000000718007c0c */ /* 0x000fc6000bf46070 */
[C---:B------:R-:W-:Y:S01]  /*0550*/  IMAD.IADD R20, R8.reuse, 0x1, R5 ;  /* 0x0000000108147824 */ /* 0x040fe200078e0205 */
[----:B------:R-:W-:-:S03]  /*0560*/  ISETP.GE.U32.AND P1, PT, R8, UR7, PT ;  /* 0x0000000708007c0c */ /* 0x000fc6000bf26070 */
[----:B------:R-:W-:-:S04]  /*0570*/  IMAD.IADD R18, R20, 0x1, R5 ;  /* 0x0000000114127824 */ /* 0x000fc800078e0205 */
[----:B------:R-:W-:-:S05]  /*0580*/  IMAD.IADD R16, R18, 0x1, R5 ;  /* 0x0000000112107824 */ /* 0x000fca00078e0205 */
[----:B------:R-:W-:-:S05]  /*0590*/  IADD3 R14, PT, PT, R16, R5, RZ ;  /* 0x00000005100e7210 */ /* 0x000fca0007ffe0ff */
[----:B------:R-:W-:-:S04]  /*05a0*/  IMAD.IADD R4, R14, 0x1, R5 ;  /* 0x000000010e047824 */ /* 0x000fc800078e0205 */
[----:B------:R-:W-:-:S04]  /*05b0*/  IMAD.IADD R6, R4, 0x1, R5 ;  /* 0x0000000104067824 */ /* 0x000fc800078e0205 */
[----:B------:R-:W-:Y:S01]  /*05c0*/  IMAD.IADD R2, R6, 0x1, R5 ;  /* 0x0000000106027824 */ /* 0x000fe200078e0205 */
[----:B---3--:R-:W-:Y:S06]  /*05d0*/  @P3 BRA `(.L_x_7) ;  /* 0x0000000000383947 */ /* 0x008fec0003800000 */
[----:B------:R-:W0:Y:S01]  /*05e0*/  LDCU.64 UR10, c[0x0][0x380] ;  /* 0x00007000ff0a77ac */ /* 0x000e220008000a00 */
[----:B------:R-:W1:Y:S01]  /*05f0*/  LDCU UR5, c[0x0][0x38c] ;  /* 0x00007180ff0577ac */ /* 0x000e620008000800 */
[----:B0-----:R-:W-:-:S05]  /*0600*/  IADD3 R10, P3, PT, R10, UR10, RZ ;  /* 0x0000000a0a0a7c10 */ /* 0x001fca000ff7e0ff */
[----:B------:R-:W-:-:S05]  /*0610*/  IMAD.X R11, RZ, RZ, UR11, P3 ;  /* 0x0000000bff0b7e24 */ /* 0x000fca00098e06ff */
[----:B------:R-:W1:Y:S02]  /*0620*/  LDG.E.U8.CONSTANT R10, desc[UR8][R10.64] ;  /* 0x000000080a0a7981 */ /* 0x000e64000c1e9100 */
[----:B-1----:R-:W-:-:S05]  /*0630*/  VIADD R12, R10, -UR5 ;  /* 0x800000050a0c7c36 */ /* 0x002fca0008000000 */
[----:B------:R-:W-:-:S13]  /*0640*/  ISETP.GE.U32.AND P3, PT, R12, UR4, PT ;  /* 0x000000040c007c0c */ /* 0x000fda000bf66070 */
[----:B------:R-:W-:Y:S05]  /*0650*/  @P3 BRA `(.L_x_7) ;  /* 0x0000000000183947 */ /* 0x000fea0003800000 */
[----:B------:R-:W0:Y:S01]  /*0660*/  S2UR UR6, SR_CgaCtaId ;  /* 0x00000000000679c3 */ /* 0x000e220000008800 */
[----:B------:R-:W-:Y:S01]  /*0670*/  UMOV UR5, 0x400 ;  /* 0x0000040000057882 */ /* 0x000fe20000000000 */
[----:B------:R-:W-:Y:S01]  /*0680*/  IMAD.IADD R7, R3, 0x1, R12 ;  /* 0x0000000103077824 */ /* 0x000fe200078e020c */
[----:B0-----:R-:W-:-:S06]  /*0690*/  ULEA UR5, UR6, UR5, 0x18 ;  /* 0x0000000506057291 */ /* 0x001fcc000f8ec0ff */
[----:B------:R-:W-:-:S05]  /*06a0*/  LEA R7, R7, UR5, 0x2 ;  /* 0x0000000507077c11 */ /* 0x000fca000f8e10ff */
[----:B------:R0:W-:Y:S02]  /*06b0*/  ATOMS.POPC.INC.32 RZ, [R7+URZ] ;  /* 0x0000000007ff7f8c */ /* 0x0001e4000d8000ff */
.L_x_7:
[----:B------:R-:W-:Y:S05]  /*06c0*/  BSYNC.RECONVERGENT B0 ;  /* 0x0000000000007941 */ /* 0x000fea0003800200 */
.L_x_6:
[----:B------:R-:W-:Y:S04]  /*06d0*/  BSSY.RECONVERGENT B0, `(.L_x_8) ;  /* 0x0000010000007945 */ /* 0x000fe80003800200 */
[----:B------:R-:W-:Y:S05]  /*06e0*/  @P4 BRA `(.L_x_9) ;  /* 0x0000000000384947 */ /* 0x000fea0003800000 */
[----:B------:R-:W1:Y:S01]  /*06f0*/  LDCU.64 UR10, c[0x0][0x380] ;  /* 0x00007000ff0a77ac */ /* 0x000e620008000a00 */
[----:B------:R-:W2:Y:S01]  /*0700*/  LDCU UR5, c[0x0][0x38c] ;  /* 0x00007180ff0577ac */ /* 0x000ea20008000800 */
[----:B-1----:R-:W-:-:S05]  /*0710*/  IADD3 R10, P3, PT, R22, UR10, RZ ;  /* 0x0000000a160a7c10 */ /* 0x002fca000ff7e0ff */
[----:B------:R-:W-:-:S05]  /*0720*/  IMAD.X R11, RZ, RZ, UR11, P3 ;  /* 0x0000000bff0b7e24 */ /* 0x000fca00098e06ff */
[----:B------:R-:W2:Y:S02]  /*0730*/  LDG.E.U8.CONSTANT R10, desc[UR8][R10.64] ;  /* 0x000000080a0a7981 */ /* 0x000ea4000c1e9100 */
[----:B--2---:R-:W-:-:S05]  /*0740*/  VIADD R12, R10, -UR5 ;  /* 0x800000050a0c7c36 */ /* 0x004fca0008000000 */
[----:B------:R-:W-:-:S13]  /*0750*/  ISETP.GE.U32.AND P3, PT, R12, UR4, PT ;  /* 0x000000040c007c0c */ /* 0x000fda000bf66070 */
[----:B------:R-:W-:Y:S05]  /*0760*/  @P3 BRA `(.L_x_9) ;  /* 0x0000000000183947 */ /* 0x000fea0003800000 */
[----:B------:R-:W1:Y:S01]  /*0770*/  S2UR UR6, SR_CgaCtaId ;  /* 0x00000000000679c3 */ /* 0x000e620000008800 */
[----:B------:R-:W-:Y:S01]  /*0780*/  UMOV UR5, 0x400 ;  /* 0x0000040000057882 */ /* 0x000fe20000000000 */
[----:B0-----:R-:W-:Y:S01]  /*0790*/  IADD3 R7, PT, PT, R3, R12, RZ ;  /* 0x0000000c03077210 */ /* 0x001fe20007ffe0ff */
[----:B-1----:R-:W-:-:S06]  /*07a0*/  ULEA UR5, UR6, UR5, 0x18 ;  /* 0x0000000506057291 */ /* 0x002fcc000f8ec0ff */
[----:B------:R-:W-:-:S05]  /*07b0*/  LEA R7, R7, UR5, 0x2 ;  /* 0x0000000507077c11 */ /* 0x000fca000f8e10ff */
[----:B------:R1:W-:Y:S02]  /*07c0*/  ATOMS.POPC.INC.32 RZ, [R7+URZ] ;  /* 0x0000000007ff7f8c */ /* 0x0003e4000d8000ff */
.L_x_9:
[----:B------:R-:W-:Y:S05]  /*07d0*/  BSYNC.RECONVERGENT B0 ;  /* 0x0000000000007941 */ /* 0x000fea0003800200 */
.L_x_8:
[----:B------:R-:W-:Y:S04]  /*07e0*/  BSSY.RECONVERGENT B0, `(.L_x_10) ;  /* 0x0000010000007945 */ /* 0x000fe80003800200 */
[----:B------:R-:W-:Y:S05]  /*07f0*/  @P2 BRA `(.L_x_11) ;  /* 0x0000000000382947 */ /* 0x000fea0003800000 */
[----:B------:R-:W2:Y:S01]  /*0800*/  LDCU.64 UR10, c[0x0][0x380] ;  /* 0x00007000ff0a77ac */ /* 0x000ea20008000a00 */
[----:B------:R-:W3:Y:S01]  /*0810*/  LDCU UR5, c[0x0][0x38c] ;  /* 0x00007180ff0577ac */ /* 0x000ee20008000800 */
[----:B--2---:R-:W-:-:S05]  /*0820*/  IADD3 R10, P2, PT, R24, UR10, RZ ;  /* 0x0000000a180a7c10 */ /* 0x004fca000ff5e0ff */
[----:B------:R-:W-:-:S05]  /*0830*/  IMAD.X R11, RZ, RZ, UR11, P2 ;  /* 0x0000000bff0b7e24 */ /* 0x000fca00090e06ff */
[----:B------:R-:W3:Y:S02]  /*0840*/  LDG.E.U8.CONSTANT R10, desc[UR8][R10.64] ;  /* 0x000000080a0a7981 */ /* 0x000ee4000c1e9100 */
[----:B---3--:R-:W-:-:S05]  /*0850*/  VIADD R12, R10, -UR5 ;  /* 0x800000050a0c7c36 */ /* 0x008fca0008000000 */
[----:B------:R-:W-:-:S13]  /*0860*/  ISETP.GE.U32.AND P2, PT, R12, UR4, PT ;  /* 0x000000040c007c0c */ /* 0x000fda000bf46070 */
[----:B------:R-:W-:Y:S05]  /*0870*/  @P2 BRA `(.L_x_11) ;  /* 0x0000000000182947 */ /* 0x000fea0003800000 */
[----:B------:R-:W2:Y:S01]  /*0880*/  S2UR UR6, SR_CgaCtaId ;  /* 0x00000000000679c3 */ /* 0x000ea20000008800 */
[----:B------:R-:W-:Y:S01]  /*0890*/  UMOV UR5, 0x400 ;  /* 0x0000040000057882 */ /* 0x000fe20000000000 */
[----:B01----:R-:W-:Y:S01]  /*08a0*/  IMAD.IADD R7, R3, 0x1, R12 ;  /* 0x0000000103077824 */ /* 0x003fe200078e020c */
[----:B--2---:R-:W-:-:S06]  /*08b0*/  ULEA UR5, UR6, UR5, 0x18 ;  /* 0x0000000506057291 */ /* 0x004fcc000f8ec0ff */
[----:B------:R-:W-:-:S05]  /*08c0*/  LEA R7, R7, UR5, 0x2 ;  /* 0x0000000507077c11 */ /* 0x000fca000f8e10ff */
[----:B------:R2:W-:Y:S02]  /*08d0*/  ATOMS.POPC.INC.32 RZ, [R7+URZ] ;  /* 0x0000000007ff7f8c */ /* 0x0005e4000d8000ff */
.L_x_11:
[----:B------:R-:W-:Y:S05]  /*08e0*/  BSYNC.RECONVERGENT B0 ;  /* 0x0000000000007941 */ /* 0x000fea0003800200 */
.L_x_10:
[----:B------:R-:W-:Y:S04]  /*08f0*/  BSSY.RECONVERGENT B0, `(.L_x_12) ;  /* 0x0000010000007945 */ /* 0x000fe80003800200 */
[----:B------:R-:W-:Y:S05]  /*0900*/  @P1 BRA `(.L_x_13) ;  /* 0x0000000000381947 */ /* 0x000fea0003800000 */
[----:B------:R-:W3:Y:S01]  /*0910*/  LDCU.64 UR10, c[0x0][0x380] ;  /* 0x00007000ff0a77ac */ /* 0x000ee20008000a00 */
[----:B------:R-:W4:Y:S01]  /*0920*/  LDCU UR5, c[0x0][0x38c] ;  /* 0x00007180ff0577ac */ /* 0x000f220008000800 */
[----:B---3--:R-:W-:-:S05]  /*0930*/  IADD3 R8, P1, PT, R8, UR10, RZ ;  /* 0x0000000a08087c10 */ /* 0x008fca000ff3e0ff */
[----:B------:R-:W-:-:S05]  /*0940*/  IMAD.X R9, RZ, RZ, UR11, P1 ;  /* 0x0000000bff097e24 */ /* 0x000fca00088e06ff */
[----:B------:R-:W4:Y:S02]  /*0950*/  LDG.E.U8.CONSTANT R8, desc[UR8][R8.64] ;  /* 0x0000000808087981 */ /* 0x000f24000c1e9100 */
[----:B----4-:R-:W-:-:S05]  /*0960*/  VIADD R10, R8, -UR5 ;  /* 0x80000005080a7c36 */ /* 0x010fca0008000000 */
[----:B------:R-:W-:-:S13]  /*0970*/  ISETP.GE.U32.AND P1, PT, R10, UR4, PT ;  /* 0x000000040a007c0c */ /* 0x000fda000bf26070 */
[----:B------:R-:W-:Y:S05]  /*0980*/  @P1 BRA `(.L_x_13) ;  /* 0x0000000000181947 */ /* 0x000fea0003800000 */
[----:B------:R-:W3:Y:S01]  /*0990*/  S2UR UR6, SR_CgaCtaId ;  /* 0x00000000000679c3 */ /* 0x000ee20000008800 */
[----:B------:R-:W-:Y:S01]  /*09a0*/  UMOV UR5, 0x400 ;  /* 0x0000040000057882 */ /* 0x000fe20000000000 */
[----:B012---:R-:W-:Y:S01]  /*09b0*/  IMAD.IADD R7, R3, 0x1, R10 ;  /* 0x0000000103077824 */ /* 0x007fe200078e020a */
[----:B---3--:R-:W-:-:S06]  /*09c0*/  ULEA UR5, UR6, UR5, 0x18 ;  /* 0x0000000506057291 */ /* 0x008fcc000f8ec0ff */
[----:B------:R-:W-:-:S05]  /*09d0*/  LEA R7, R7, UR5, 0x2 ;  /* 0x0000000507077c11 */ /* 0x000fca000f8e10ff */
[----:B------:R3:W-:Y:S02]  /*09e0*/  ATOMS.POPC.INC.32 RZ, [R7+URZ] ;  /* 0x0000000007ff7f8c */ /* 0x0007e4000d8000ff */
.L_x_13:
[----:B------:R-:W-:Y:S05]  /*09f0*/  BSYNC.RECONVERGENT B0 ;  /* 0x0000000000007941 */ /* 0x000fea0003800200 */
.L_x_12:
[----:B------:R-:W-:Y:S01]  /*0a00*/  ISETP.GE.U32.AND P6, PT, R20, UR7, PT ;  /* 0x0000000714007c0c */ /* 0x000fe2000bfc6070 */
[--C-:B------:R-:W-:Y:S01]  /*0a10*/  IMAD.IADD R22, R2, 0x1, R5.reuse ;  /* 0x0000000102167824 */ /* 0x100fe200078e0205 */
[----:B------:R-:W-:Y:S01]  /*0a20*/  BSSY.RECONVERGENT B0, `(.L_x_14) ;  /* 0x0000018000007945 */ /* 0x000fe20003800200 */
[----:B------:R-:W-:Y:S02]  /*0a30*/  ISETP.GE.U32.AND P1, PT, R18, UR7, PT ;  /* 0x0000000712007c0c */ /* 0x000fe4000bf26070 */
[----:B------:R-:W-:Y:S01]  /*0a40*/  IMAD.IADD R8, R22, 0x1, R5 ;  /* 0x0000000116087824 */ /* 0x000fe200078e0205 */
[----:B------:R-:W-:Y:S02]  /*0a50*/  ISETP.GE.U32.AND P2, PT, R16, UR7, PT ;  /* 0x0000000710007c0c */ /* 0x000fe4000bf46070 */
[----:B------:R-:W-:Y:S02]  /*0a60*/  ISETP.GE.U32.AND P3, PT, R14, UR7, PT ;  /* 0x000000070e007c0c */ /* 0x000fe4000bf66070 */
[----:B------:R-:W-:-:S02]  /*0a70*/  IADD3 R10, PT, PT, R8, R5, RZ ;  /* 0x00000005080a7210 */ /* 0x000fc40007ffe0ff */
[----:B------:R-:W-:Y:S02]  /*0a80*/  ISETP.GE.U32.AND P4, PT, R4, UR7, PT ;  /* 0x0000000704007c0c */ /* 0x000fe4000bf86070 */
[----:B------:R-:W-:Y:S01]  /*0a90*/  ISETP.GE.U32.AND P5, PT, R6, UR7, PT ;  /* 0x0000000706007c0c */ /* 0x000fe2000bfa6070 */
[----:B------:R-:W-:Y:S01]  /*0aa0*/  IMAD.IADD R12, R10, 0x1, R5 ;  /* 0x000000010a0c7824 */ /* 0x000fe200078e0205 */
[----:B------:R-:W-:Y:S11]  /*0ab0*/  @P6 BRA `(.L_x_15) ;  /* 0x0000000000386947 */ /* 0x000ff60003800000 */
[----:B------:R-:W4:Y:S01]  /*0ac0*/  LDCU.64 UR10, c[0x0][0x380] ;  /* 0x00007000ff0a77ac */ /* 0x000f220008000a00 */
[----:B------:R-:W5:Y:S01]  /*0ad0*/  LDCU UR5, c[0x0][0x38c] ;  /* 0x00007180ff0577ac */ /* 0x000f620008000800 */
[----:B----4-:R-:W-:-:S05]  /*0ae0*/  IADD3 R20, P6, PT, R20, UR10, RZ ;  /* 0x0000000a14147c10 */ /* 0x010fca000ffde0ff */
[----:B------:R-:W-:-:S05]  /*0af0*/  IMAD.X R21, RZ, RZ, UR11, P6 ;  /* 0x0000000bff157e24 */ /* 0x000fca000b0e06ff */
[----:B------:R-:W5:Y:S02]  /*0b00*/  LDG.E.U8.CONSTANT R20, desc[UR8][R20.64] ;  /* 0x0000000814147981 */ /* 0x000f64000c1e9100 */
[----:B-----5:R-:W-:-:S05]  /*0b10*/  VIADD R24, R20, -UR5 ;  /* 0x8000000514187c36 */ /* 0x020fca0008000000 */
[----:B------:R-:W-:-:S13]  /*0b20*/  ISETP.GE.U32.AND P6, PT, R24, UR4, PT ;  /* 0x0000000418007c0c */ /* 0x000fda000bfc6070 */
[----:B------:R-:W-:Y:S05]  /*0b30*/  @P6 BRA `(.L_x_15) ;  /* 0x0000000000186947 */ /* 0x000fea0003800000 */
[----:B------:R-:W4:Y:S01]  /*0b40*/  S2UR UR6, SR_CgaCtaId ;  /* 0x00000000000679c3 */ /* 0x000f220000008800 */
[----:B------:R-:W-:Y:S01]  /*0b50*/  UMOV UR5, 0x400 ;  /* 0x0000040000057882 */ /* 0x000fe20000000000 */
[----:B0123--:R-:W-:Y:S01]  /*0b60*/  IMAD.IADD R7, R3, 0x1, R24 ;  /* 0x0000000103077824 */ /* 0x00ffe200078e0218 */
[----:B----4-:R-:W-:-:S06]  /*0b70*/  ULEA UR5, UR6, UR5, 0x18 ;  /* 0x0000000506057291 */ /* 0x010fcc000f8ec0ff */
[----:B------:R-:W-:-:S05]  /*0b80*/  LEA R7, R7, UR5, 0x2 ;  /* 0x0000000507077c11 */ /* 0x000fca000f8e10ff */
[----:B------:R4:W-:Y:S02]  /*0b90*/  ATOMS.POPC.INC.32 RZ, [R7+URZ] ;  /* 0x0000000007ff7f8c */ /* 0x0009e4000d8000ff */
.L_x_15:
[----:B------:R-:W-:Y:S05]  /*0ba0*/  BSYNC.RECONVERGENT B0 ;  /* 0x0000000000007941 */ /* 0x000fea0003800200 */
.L_x_14:
[----:B------:R-:W-:Y:S04]  /*0bb0*/  BSSY.RECONVERGENT B0, `(.L_x_16) ;  /* 0x0000010000007945 */ /* 0x000fe80003800200 */
[----:B------:R-:W-:Y:S05]  /*0bc0*/  @P1 BRA `(.L_x_17) ;  /* 0x0000000000381947 */ /* 0x000fea0003800000 */
[----:B------:R-:W5:Y:S01]  /*0bd0*/  LDCU.64 UR10, c[0x0][0x380] ;  /* 0x00007000ff0a77ac */ /* 0x000f620008000a00 */
[----:B------:R-:W0:Y:S01]  /*0be0*/  LDCU UR5, c[0x0][0x38c] ;  /* 0x00007180ff0577ac */ /* 0x000e220008000800 */
[----:B-----5:R-:W-:-:S05]  /*0bf0*/  IADD3 R18, P1, PT, R18, UR10, RZ ;  /* 0x0000000a12127c10 */ /* 0x020fca000ff3e0ff */
[----:B------:R-:W-:-:S05]  /*0c00*/  IMAD.X R19, RZ, RZ, UR11, P1 ;  /* 0x0000000bff137e24 */ /* 0x000fca00088e06ff */
[----:B------:R-:W0:Y:S02]  /*0c10*/  LDG.E.U8.CONSTANT R18, desc[UR8][R18.64] ;  /* 0x0000000812127981 */ /* 0x000e24000c1e9100 */
[----:B0-----:R-:W-:-:S05]  /*0c20*/  VIADD R20, R18, -UR5 ;  /* 0x8000000512147c36 */ /* 0x001fca0008000000 */
[----:B------:R-:W-:-:S13]  /*0c30*/  ISETP.GE.U32.AND P1, PT, R20, UR4, PT ;  /* 0x0000000414007c0c */ /* 0x000fda000bf26070 */
[----:B------:R-:W-:Y:S05]  /*0c40*/  @P1 BRA `(.L_x_17) ;  /* 0x0000000000181947 */ /* 0x000fea0003800000 */
[----:B------:R-:W0:Y:S01]  /*0c50*/  S2UR UR6, SR_CgaCtaId ;  /* 0x00000000000679c3 */ /* 0x000e220000008800 */
[----:B------:R-:W-:Y:S01]  /*0c60*/  UMOV UR5, 0x400 ;  /* 0x0000040000057882 */ /* 0x000fe20000000000 */
[----:B-1234-:R-:W-:Y:S01]  /*0c70*/  IMAD.IADD R7, R3, 0x1, R20 ;  /* 0x0000000103077824 */ /* 0x01efe200078e0214 */
[----:B0-----:R-:W-:-:S06]  /*0c80*/  ULEA UR5, UR6, UR5, 0x18 ;  /* 0x0000000506057291 */ /* 0x001fcc000f8ec0ff */
[----:B------:R-:W-:-:S05]  /*0c90*/  LEA R7, R7, UR5, 0x2 ;  /* 0x0000000507077c11 */ /* 0x000fca000f8e10ff */
[----:B------:R0:W-:Y:S02]  /*0ca0*/  ATOMS.POPC.INC.32 RZ, [R7+URZ] ;  /* 0x0000000007ff7f8c */ /* 0x0001e4000d8000ff */
.L_x_17:
[----:B------:R-:W-:Y:S05]  /*0cb0*/  BSYNC.RECONVERGENT B0 ;  /* 0x0000000000007941 */ /* 0x000fea0003800200 */
.L_x_16:
[----:B------:R-:W-:Y:S04]  /*0cc0*/  BSSY.RECONVERGENT B0, `(.L_x_18) ;  /* 0x0000010000007945 */ /* 0x000fe80003800200 */
[----:B------:R-:W-:Y:S05]  /*0cd0*/  @P2 BRA `(.L_x_19) ;  /* 0x0000000000382947 */ /* 0x000fea0003800000 */
[----:B------:R-:W5:Y:S01]  /*0ce0*/  LDCU.64 UR10, c[0x0][0x380] ;  /* 0x00007000ff0a77ac */ /* 0x000f620008000a00 */
[----:B------:R-:W0:Y:S01]  /*0cf0*/  LDCU UR5, c[0x0][0x38c] ;  /* 0x00007180ff0577ac */ /* 0x000e220008000800 */
[----:B-----5:R-:W-:-:S05]  /*0d00*/  IADD3 R16, P1, PT, R16, UR10, RZ ;  /* 0x0000000a10107c10 */ /* 0x020fca000ff3e0ff */
[----:B------:R-:W-:-:S05]  /*0d10*/  IMAD.X R17, RZ, RZ, UR11, P1 ;  /* 0x0000000bff117e24 */ /* 0x000fca00088e06ff */
[----:B------:R-:W0:Y:S02]  /*0d20*/  LDG.E.U8.CONSTANT R16, desc[UR8][R16.64] ;  /* 0x0000000810107981 */ /* 0x000e24000c1e9100 */
[----:B0-----:R-:W-:-:S04]  /*0d30*/  IADD3 R18, PT, PT, R16, -UR5, RZ ;  /* 0x8000000510127c10 */ /* 0x001fc8000fffe0ff */
        /* <DEDUP_REMOVED lines=8> */
.L_x_19:
[----:B------:R-:W-:Y:S05]  /*0dc0*/  BSYNC.RECONVERGENT B0 ;  /* 0x0000000000007941 */ /* 0x000fea0003800200 */
.L_x_18:
        /* <DEDUP_REMOVED lines=16> */
.L_x_21:
[----:B------:R-:W-:Y:S05]  /*0ed0*/  BSYNC.RECONVERGENT B0 ;  /* 0x0000000000007941 */ /* 0x000fea0003800200 */
.L_x_20:
        /* <DEDUP_REMOVED lines=16> */
.L_x_23:
[----:B------:R-:W-:Y:S05]  /*0fe0*/  BSYNC.RECONVERGENT B0 ;  /* 0x0000000000007941 */ /* 0x000fea0003800200 */
.L_x_22:
[----:B------:R-:W-:Y:S04]  /*0ff0*/  BSSY.RECONVERGENT B0, `(.L_x_24) ;  /* 0x0000010000007945 */ /* 0x000fe80003800200 */
[----:B------:R-:W-:Y:S05]  /*1000*/  @P5 BRA `(.L_x_25) ;  /* 0x0000000000385947 */ /* 0x000fea0003800000 */
[----:B------:R-:W5:Y:S01]  /*1010*/  LDCU.64 UR10, c[0x0][0x380] ;  /* 0x00007000ff0a77ac */ /* 0x000f620008000a00 */
[----:B------:R-:W0:Y:S01]  /*1020*/  LDCU UR5, c[0x0][0x38c] ;  /* 0x00007180ff0577ac */ /* 0x000e220008000800 */
[----:B-----5:R-:W-:-:S04]  /*1030*/  IADD3 R6, P1, PT, R6, UR10, RZ ;  /* 0x0000000a06067c10 */ /* 0x020fc8000ff3e0ff */
[----:B01234-:R-:W-:-:S05]  /*1040*/  IADD3.X R7, PT, PT, RZ, UR11, RZ, P1, !PT ;  /* 0x0000000bff077c10 */ /* 0x01ffca0008ffe4ff */
[----:B------:R-:W2:Y:S02]  /*1050*/  LDG.E.U8.CONSTANT R6, desc[UR8][R6.64] ;  /* 0x0000000806067981 */ /* 0x000ea4000c1e9100 */
[----:B--2---:R-:W-:-:S05]  /*1060*/  VIADD R4, R6, -UR5 ;  /* 0x8000000506047c36 */ /* 0x004fca0008000000 */
        /* <DEDUP_REMOVED lines=8> */
.L_x_25:
[----:B------:R-:W-:Y:S05]  /*10f0*/  BSYNC.RECONVERGENT B0 ;  /* 0x0000000000007941 */ /* 0x000fea0003800200 */
.L_x_24:
[----:B------:R-:W-:Y:S01]  /*1100*/  ISETP.GE.U32.AND P6, PT, R2, UR7, PT ;  /* 0x0000000702007c0c */ /* 0x000fe2000bfc6070 */
[----:B0-----:R-:W-:Y:S01]  /*1110*/  IMAD.IADD R4, R12, 0x1, R5 ;  /* 0x000000010c047824 */ /* 0x001fe200078e0205 */
[----:B------:R-:W-:Y:S01]  /*1120*/  BSSY.RECONVERGENT B0, `(.L_x_26) ;  /* 0x0000015000007945 */ /* 0x000fe20003800200 */
[----:B------:R-:W-:Y:S02]  /*1130*/  ISETP.GE.U32.AND P1, PT, R22, UR7, PT ;  /* 0x0000000716007c0c */ /* 0x000fe4000bf26070 */
[----:B------:R-:W-:Y:S02]  /*1140*/  ISETP.GE.U32.AND P2, PT, R8, UR7, PT ;  /* 0x0000000708007c0c */ /* 0x000fe4000bf46070 */
[----:B------:R-:W-:Y:S02]  /*1150*/  ISETP.GE.U32.AND P3, PT, R10, UR7, PT ;  /* 0x000000070a007c0c */ /* 0x000fe4000bf66070 */
[----:B------:R-:W-:Y:S02]  /*1160*/  ISETP.GE.U32.AND P4, PT, R12, UR7, PT ;  /* 0x000000070c007c0c */ /* 0x000fe4000bf86070 */
[----:B------:R-:W-:-:S02]  /*1170*/  ISETP.GE.U32.AND P5, PT, R4, UR7, PT ;  /* 0x0000000704007c0c */ /* 0x000fc4000bfa6070 */
[----:B------:R-:W-:Y:S11]  /*1180*/  @P6 BRA `(.L_x_27) ;  /* 0x0000000000386947 */ /* 0x000ff60003800000 */
[----:B------:R-:W0:Y:S01]  /*1190*/  LDCU.64 UR10, c[0x0][0x380] ;  /* 0x00007000ff0a77ac */ /* 0x000e220008000a00 */
[----:B------:R-:W5:Y:S01]  /*11a0*/  LDCU UR5, c[0x0][0x38c] ;  /* 0x00007180ff0577ac */ /* 0x000f620008000800 */
[----:B0-----:R-:W-:-:S05]  /*11b0*/  IADD3 R6, P6, PT, R2, UR10, RZ ;  /* 0x0000000a02067c10 */ /* 0x001fca000ffde0ff */
[----:B-1234-:R-:W-:-:S05]  /*11c0*/  IMAD.X R7, RZ, RZ, UR11, P6 ;  /* 0x0000000bff077e24 */ /* 0x01efca000b0e06ff */
[----:B------:R-:W5:Y:S02]  /*11d0*/  LDG.E.U8.CONSTANT R6, desc[UR8][R6.64] ;  /* 0x0000000806067981 */ /* 0x000f64000c1e9100 */
[----:B-----5:R-:W-:-:S05]  /*11e0*/  VIADD R2, R6, -UR5 ;  /* 0x8000000506027c36 */ /* 0x020fca0008000000 */
        /* <DEDUP_REMOVED lines=8> */
.L_x_27:
[----:B------:R-:W-:Y:S05]  /*1270*/  BSYNC.RECONVERGENT B0 ;  /* 0x0000000000007941 */ /* 0x000fea0003800200 */
.L_x_26:
        /* <DEDUP_REMOVED lines=16> */
.L_x_29:
[----:B------:R-:W-:Y:S05]  /*1380*/  BSYNC.RECONVERGENT B0 ;  /* 0x0000000000007941 */ /* 0x000fea0003800200 */
.L_x_28:
        /* <DEDUP_REMOVED lines=16> */
.L_x_31:
[----:B------:R-:W-:Y:S05]  /*1490*/  BSYNC.RECONVERGENT B0 ;  /* 0x0000000000007941 */ /* 0x000fea0003800200 */
.L_x_30:
        /* <DEDUP_REMOVED lines=16> */
.L_x_33:
[----:B------:R-:W-:Y:S05]  /*15a0*/  BSYNC.RECONVERGENT B0 ;  /* 0x0000000000007941 */ /* 0x000fea0003800200 */
.L_x_32:
[----:B------:R-:W-:Y:S04]  /*15b0*/  BSSY.RECONVERGENT B0, `(.L_x_34) ;  /* 0x0000010000007945 */ /* 0x000fe80003800200 */
[----:B------:R-:W-:Y:S05]  /*15c0*/  @P4 BRA `(.L_x_35) ;  /* 0x0000000000384947 */ /* 0x000fea0003800000 */
[----:B------:R-:W5:Y:S01]  /*15d0*/  LDCU.64 UR10, c[0x0][0x380] ;  /* 0x00007000ff0a77ac */ /* 0x000f620008000a00 */
[----:B------:R-:W0:Y:S01]  /*15e0*/  LDCU UR5, c[0x0][0x38c] ;  /* 0x00007180ff0577ac */ /* 0x000e220008000800 */
[----:B-----5:R-:W-:-:S04]  /*15f0*/  IADD3 R12, P1, PT, R12, UR10, RZ ;  /* 0x0000000a0c0c7c10 */ /* 0x020fc8000ff3e0ff */
[----:B------:R-:W-:-:S05]  /*1600*/  IADD3.X R13, PT, PT, RZ, UR11, RZ, P1, !PT ;  /* 0x0000000bff0d7c10 */ /* 0x000fca0008ffe4ff */
        /* <DEDUP_REMOVED lines=10> */
.L_x_35:
[----:B------:R-:W-:Y:S05]  /*16b0*/  BSYNC.RECONVERGENT B0 ;  /* 0x0000000000007941 */ /* 0x000fea0003800200 */
.L_x_34:
[----:B------:R-:W-:Y:S04]  /*16c0*/  BSSY.RECONVERGENT B0, `(.L_x_36) ;  /* 0x0000010000007945 */ /* 0x000fe80003800200 */
[----:B------:R-:W-:Y:S05]  /*16d0*/  @P5 BRA `(.L_x_37) ;  /* 0x0000000000385947 */ /* 0x000fea0003800000 */
[----:B------:R-:W5:Y:S01]  /*16e0*/  LDCU.64 UR6, c[0x0][0x380] ;  /* 0x00007000ff0677ac */ /* 0x000f620008000a00 */
[----:B------:R-:W0:Y:S01]  /*16f0*/  LDCU UR5, c[0x0][0x38c] ;  /* 0x00007180ff0577ac */ /* 0x000e220008000800 */
[----:B-----5:R-:W-:-:S05]  /*1700*/  IADD3 R6, P1, PT, R4, UR6, RZ ;  /* 0x0000000604067c10 */ /* 0x020fca000ff3e0ff */
[----:B-1234-:R-:W-:-:S05]  /*1710*/  IMAD.X R7, RZ, RZ, UR7, P1 ;  /* 0x00000007ff077e24 */ /* 0x01efca00088e06ff */
        /* <DEDUP_REMOVED lines=10> */
.L_x_37:
[----:B------:R-:W-:Y:S05]  /*17c0*/  BSYNC.RECONVERGENT B0 ;  /* 0x0000000000007941 */ /* 0x000fea0003800200 */
.L_x_36:
[----:B------:R-:W-:Y:S06]  /*17d0*/  BAR.SYNC.DEFER_BLOCKING 0x0 ;  /* 0x0000000000007b1d */ /* 0x000fec0000010000 */
[----:B------:R-:W-:Y:S05]  /*17e0*/  @P0 EXIT ;  /* 0x000000000000094d */ /* 0x000fea0003800000 */
[----:B------:R-:W5:Y:S01]  /*17f0*/  S2UR UR6, SR_CgaCtaId ;  /* 0x00000000000679c3 */ /* 0x000f620000008800 */
[----:B------:R-:W-:Y:S01]  /*1800*/  UMOV UR5, 0x400 ;  /* 0x0000040000057882 */ /* 0x000fe20000000000 */
[----:B------:R-:W1:Y:S01]  /*1810*/  LDCU UR7, c[0x0][0x390] ;  /* 0x00007200ff0777ac */ /* 0x000e620008000800 */
[----:B------:R-:W-:-:S05]  /*1820*/  ULEA UR4, UR4, 0x4, 0x2 ;  /* 0x0000000404047891 */ /* 0x000fca000f8e10ff */
[----:B0-----:R-:W0:Y:S01]  /*1830*/  LDC.64 R2, c[0x0][0x398] ;  /* 0x0000e600ff027b82 */ /* 0x001e220000000a00 */
[----:B-----5:R-:W-:-:S06]  /*1840*/  ULEA UR5, UR6, UR5, 0x18 ;  /* 0x0000000506057291 */ /* 0x020fcc000f8ec0ff */
[C---:B------:R-:W-:Y:S01]  /*1850*/  LEA R4, R0.reuse, UR5, 0x2 ;  /* 0x0000000500047c11 */ /* 0x040fe2000f8e10ff */
[----:B01----:R-:W-:-:S07]  /*1860*/  IMAD.WIDE.U32 R2, R0, 0x4, R2 ;  /* 0x0000000400027825 */ /* 0x003fce00078e0002 */
.L_x_40:
[----:B------:R-:W-:Y:S01]  /*1870*/  VIADD R25, R4, UR4 ;  /* 0x0000000404197c36 */ /* 0x000fe20008000000 */
[----:B------:R-:W-:Y:S01]  /*1880*/  LDS R12, [R4] ;  /* 0x00000000040c7984 */ /* 0x000fe20000000800 */
[----:B------:R-:W-:Y:S01]  /*1890*/  IMAD.IADD R0, R5, 0x1, R0 ;  /* 0x0000000105007824 */ /* 0x000fe200078e0200 */
[----:B------:R-:W-:Y:S01]  /*18a0*/  BSSY.RECONVERGENT B0, `(.L_x_38) ;  /* 0x0000051000007945 */ /* 0x000fe20003800200 */
[----:B------:R-:W-:Y:S01]  /*18b0*/  VIADD R14, R25, UR4 ;  /* 0x00000004190e7c36 */ /* 0x000fe20008000000 */
[----:B------:R-:W-:Y:S02]  /*18c0*/  LDS R13, [R4+UR4] ;  /* 0x00000004040d7984 */ /* 0x000fe40008000800 */
[----:B------:R-:W-:Y:S02]  /*18d0*/  ISETP.GE.AND P1, PT, R0, UR7, PT ;  /* 0x0000000700007c0c */ /* 0x000fe4000bf26270 */
[----:B------:R-:W-:Y:S01]  /*18e0*/  IADD3 R17, PT, PT, R14, UR4, RZ ;  /* 0x000000040e117c10 */ /* 0x000fe2000fffe0ff */
[----:B------:R-:W0:Y:S04]  /*18f0*/  LDS R25, [R25+UR4] ;  /* 0x0000000419197984 */ /* 0x000e280008000800 */
[----:B------:R-:W-:Y:S01]  /*1900*/  VIADD R15, R17, UR4 ;  /* 0x00000004110f7c36 */ /* 0x000fe20008000000 */
[----:B------:R-:W-:Y:S03]  /*1910*/  LDS R14, [R14+UR4] ;  /* 0x000000040e0e7984 */ /* 0x000fe60008000800 */
[----:B------:R-:W-:Y:S01]  /*1920*/  VIADD R16, R15, UR4 ;  /* 0x000000040f107c36 */ /* 0x000fe20008000000 */
[----:B------:R-:W1:Y:S03]  /*1930*/  LDS R17, [R17+UR4] ;  /* 0x0000000411117984 */ /* 0x000e660008000800 */
[----:B------:R-:W-:Y:S01]  /*1940*/  VIADD R21, R16, UR4 ;  /* 0x0000000410157c36 */ /* 0x000fe20008000000 */
[----:B------:R-:W-:Y:S03]  /*1950*/  LDS R15, [R15+UR4] ;  /* 0x000000040f0f7984 */ /* 0x000fe60008000800 */
[----:B------:R-:W-:Y:S01]  /*1960*/  VIADD R22, R21, UR4 ;  /* 0x0000000415167c36 */ /* 0x000fe20008000000 */
[----:B------:R-:W5:Y:S03]  /*1970*/  LDS R16, [R16+UR4] ;  /* 0x0000000410107984 */ /* 0x000f660008000800 */
[----:B------:R-:W-:Y:S01]  /*1980*/  VIADD R6, R22, UR4 ;  /* 0x0000000416067c36 */ /* 0x000fe20008000000 */
[----:B------:R-:W-:Y:S03]  /*1990*/  LDS R21, [R21+UR4] ;  /* 0x0000000415157984 */ /* 0x000fe60008000800 */
[----:B--234-:R-:W-:Y:S01]  /*19a0*/  VIADD R7, R6, UR4 ;  /* 0x0000000406077c36 */ /* 0x01cfe20008000000 */
[----:B------:R-:W2:Y:S03]  /*19b0*/  LDS R22, [R22+UR4] ;  /* 0x0000000416167984 */ /* 0x000ea60008000800 */
[----:B------:R-:W-:Y:S01]  /*19c0*/  VIADD R9, R7, UR4 ;  /* 0x0000000407097c36 */ /* 0x000fe20008000000 */
[----:B------:R-:W-:Y:S04]  /*19d0*/  LDS R6, [R6+UR4] ;  /* 0x0000000406067984 */ /* 0x000fe80008000800 */
[----:B------:R-:W-:Y:S01]  /*19e0*/  IADD3 R10, PT, PT, R9, UR4, RZ ;  /* 0x00000004090a7c10 */ /* 0x000fe2000fffe0ff */
[----:B------:R-:W3:Y:S04]  /*19f0*/  LDS R7, [R7+UR4] ;  /* 0x0000000407077984 */ /* 0x000ee80008000800 */
[----:B------:R-:W-:Y:S01]  /*1a00*/  VIADD R24, R10, UR4 ;  /* 0x000000040a187c36 */ /* 0x000fe20008000000 */
[----:B------:R-:W-:Y:S01]  /*1a10*/  LDS R9, [R9+UR4] ;  /* 0x0000000409097984 */ /* 0x000fe20008000800 */
[----:B0-----:R-:W-:-:S02]  /*1a20*/  IADD3 R25, PT, PT, R25, R13, R12 ;  /* 0x0000000d19197210 */ /* 0x001fc40007ffe00c */
[----:B------:R-:W-:Y:S01]  /*1a30*/  VIADD R18, R24, UR4 ;  /* 0x0000000418127c36 */ /* 0x000fe20008000000 */
[----:B------:R-:W0:Y:S03]  /*1a40*/  LDS R10, [R10+UR4] ;  /* 0x000000040a0a7984 */ /* 0x000e260008000800 */
[----:B------:R-:W-:Y:S02]  /*1a50*/  VIADD R19, R18, UR4 ;  /* 0x0000000412137c36 */ /* 0x000fe40008000000 */
[----:B------:R-:W-:Y:S01]  /*1a60*/  LDS R18, [R18+UR4] ;  /* 0x0000000412127984 */ /* 0x000fe20008000800 */
[----:B-1----:R-:W-:Y:S01]  /*1a70*/  IADD3 R17, PT, PT, R17, R14, R25 ;  /* 0x0000000e11117210 */ /* 0x002fe20007ffe019 */
[----:B------:R-:W-:Y:S02]  /*1a80*/  VIADD R20, R19, UR4 ;  /* 0x0000000413147c36 */ /* 0x000fe40008000000 */
[----:B------:R-:W-:Y:S02]  /*1a90*/  LDS R19, [R19+UR4] ;  /* 0x0000000413137984 */ /* 0x000fe40008000800 */
[----:B------:R-:W-:-:S02]  /*1aa0*/  VIADD R23, R20, UR4 ;  /* 0x0000000414177c36 */ /* 0x000fc40008000000 */
[----:B------:R-:W-:Y:S01]  /*1ab0*/  LDS R20, [R20+UR4] ;  /* 0x0000000414147984 */ /* 0x000fe20008000800 */
[----:B-----5:R-:W-:Y:S01]  /*1ac0*/  IADD3 R25, PT, PT, R16, R15, R17 ;  /* 0x0000000f10197210 */ /* 0x020fe20007ffe011 */
[----:B------:R-:W-:Y:S02]  /*1ad0*/  VIADD R8, R23, UR4 ;  /* 0x0000000417087c36 */ /* 0x000fe40008000000 */
[----:B------:R1:W4:Y:S02]  /*1ae0*/  LDS R15, [R24+UR4] ;  /* 0x00000004180f7984 */ /* 0x0003240008000800 */
[----:B------:R-:W-:Y:S01]  /*1af0*/  VIADD R11, R8, UR4 ;  /* 0x00000004080b7c36 */ /* 0x000fe20008000000 */
[----:B--2---:R-:W-:-:S04]  /*1b00*/  IADD3 R26, PT, PT, R22, R21, R25 ;  /* 0x00000015161a7210 */ /* 0x004fc80007ffe019 */
[----:B------:R-:W-:Y:S01]  /*1b10*/  IADD3 R12, PT, PT, R11, UR4, RZ ;  /* 0x000000040b0c7c10 */ /* 0x000fe2000fffe0ff */
[----:B------:R2:W-:Y:S04]  /*1b20*/  LDS R22, [R23+UR4] ;  /* 0x0000000417167984 */ /* 0x0005e80008000800 */
[----:B------:R-:W-:Y:S01]  /*1b30*/  VIADD R13, R12, UR4 ;  /* 0x000000040c0d7c36 */ /* 0x000fe20008000000 */
[----:B------:R5:W5:Y:S01]  /*1b40*/  LDS R25, [R8+UR4] ;  /* 0x0000000408197984 */ /* 0x000b620008000800 */
[----:B---3--:R-:W-:Y:S02]  /*1b50*/  IADD3 R7, PT, PT, R7, R6, R26 ;  /* 0x0000000607077210 */ /* 0x008fe40007ffe01a */
[----:B------:R-:W-:Y:S01]  /*1b60*/  VIADD R14, R13, UR4 ;  /* 0x000000040d0e7c36 */ /* 0x000fe20008000000 */
[----:B------:R-:W-:Y:S03]  /*1b70*/  LDS R11, [R11+UR4] ;  /* 0x000000040b0b7984 */ /* 0x000fe60008000800 */
[----:B------:R-:W-:Y:S01]  /*1b80*/  VIADD R16, R14, UR4 ;  /* 0x000000040e107c36 */ /* 0x000fe20008000000 */
[----:B------:R-:W3:Y:S01]  /*1b90*/  LDS R12, [R12+UR4] ;  /* 0x000000040c0c7984 */ /* 0x000ee20008000800 */
[----:B0-----:R-:W-:-:S02]  /*1ba0*/  IADD3 R10, PT, PT, R10, R9, R7 ;  /* 0x000000090a0a7210 */ /* 0x001fc40007ffe007 */
[----:B------:R-:W-:Y:S01]  /*1bb0*/  VIADD R17, R16, UR4 ;  /* 0x0000000410117c36 */ /* 0x000fe20008000000 */
[----:B------:R-:W-:Y:S03]  /*1bc0*/  LDS R13, [R13+UR4] ;  /* 0x000000040d0d7984 */ /* 0x000fe60008000800 */
[----:B------:R-:W-:Y:S01]  /*1bd0*/  VIADD R21, R17, UR4 ;  /* 0x0000000411157c36 */ /* 0x000fe20008000000 */
[----:B------:R-:W0:Y:S03]  /*1be0*/  LDS R14, [R14+UR4] ;  /* 0x000000040e0e7984 */ /* 0x000e260008000800 */
[----:B-1----:R-:W-:Y:S01]  /*1bf0*/  VIADD R24, R21, UR4 ;  /* 0x0000000415187c36 */ /* 0x002fe20008000000 */
[----:B------:R-:W-:Y:S03]  /*1c00*/  LDS R16, [R16+UR4] ;  /* 0x0000000410107984 */ /* 0x000fe60008000800 */
[----:B------:R-:W-:Y:S01]  /*1c10*/  VIADD R6, R24, UR4 ;  /* 0x0000000418067c36 */ /* 0x000fe20008000000 */
[----:B------:R-:W1:Y:S01]  /*1c20*/  LDS R17, [R17+UR4] ;  /* 0x0000000411117984 */ /* 0x000e620008000800 */
[----:B----4-:R-:W-:-:S03]  /*1c30*/  IADD3 R10, PT, PT, R18, R15, R10 ;  /* 0x0000000f120a7210 */ /* 0x010fc60007ffe00a */
[----:B------:R-:W-:Y:S01]  /*1c40*/  LDS R21, [R21+UR4] ;  /* 0x0000000415157984 */ /* 0x000fe20008000800 */
[----:B--2---:R-:W-:Y:S02]  /*1c50*/  IADD3 R23, PT, PT, R6, UR4, RZ ;  /* 0x0000000406177c10 */ /* 0x004fe4000fffe0ff */
[----:B------:R-:W-:Y:S01]  /*1c60*/  IADD3 R10, PT, PT, R20, R19, R10 ;  /* 0x00000013140a7210 */ /* 0x000fe20007ffe00a */
[----:B------:R-:W2:Y:S02]  /*1c70*/  LDS R24, [R24+UR4] ;  /* 0x0000000418187984 */ /* 0x000ea40008000800 */
[----:B------:R-:W-:Y:S02]  /*1c80*/  VIADD R9, R23, UR4 ;  /* 0x0000000417097c36 */ /* 0x000fe40008000000 */
[----:B------:R-:W-:Y:S02]  /*1c90*/  LDS R6, [R6+UR4] ;  /* 0x0000000406067984 */ /* 0x000fe40008000800 */
[----:B-----5:R-:W-:-:S02]  /*1ca0*/  VIADD R8, R9, UR4 ;  /* 0x0000000409087c36 */ /* 0x020fc40008000000 */
[----:B------:R-:W4:Y:S01]  /*1cb0*/  LDS R23, [R23+UR4] ;  /* 0x0000000417177984 */ /* 0x000f220008000800 */
[----:B------:R-:W-:Y:S01]  /*1cc0*/  IADD3 R10, PT, PT, R25, R22, R10 ;  /* 0x00000016190a7210 */ /* 0x000fe20007ffe00a */
[----:B------:R-:W-:Y:S02]  /*1cd0*/  VIADD R7, R8, UR4 ;  /* 0x0000000408077c36 */ /* 0x000fe40008000000 */
[----:B------:R-:W-:Y:S04]  /*1ce0*/  LDS R9, [R9+UR4] ;  /* 0x0000000409097984 */ /* 0x000fe80008000800 */
[----:B------:R-:W5:Y:S01]  /*1cf0*/  LDS R8, [R8+UR4] ;  /* 0x0000000408087984 */ /* 0x000f620008000800 */
[----:B---3--:R-:W-:-:S03]  /*1d00*/  IADD3 R10, PT, PT, R12, R11, R10 ;  /* 0x0000000b0c0a7210 */ /* 0x008fc60007ffe00a */
[----:B------:R-:W3:Y:S01]  /*1d10*/  LDS R7, [R7+UR4] ;  /* 0x0000000407077984 */ /* 0x000ee20008000800 */
[----:B0-----:R-:W-:-:S04]  /*1d20*/  IADD3 R10, PT, PT, R14, R13, R10 ;  /* 0x0000000d0e0a7210 */ /* 0x001fc80007ffe00a */
[----:B-1----:R-:W-:-:S04]  /*1d30*/  IADD3 R10, PT, PT, R17, R16, R10 ;  /* 0x00000010110a7210 */ /* 0x002fc80007ffe00a */
[----:B--2---:R-:W-:-:S04]  /*1d40*/  IADD3 R10, PT, PT, R24, R21, R10 ;  /* 0x00000015180a7210 */ /* 0x004fc80007ffe00a */
[----:B----4-:R-:W-:-:S04]  /*1d50*/  IADD3 R6, PT, PT, R23, R6, R10 ;  /* 0x0000000617067210 */ /* 0x010fc80007ffe00a */
[----:B-----5:R-:W-:-:S05]  /*1d60*/  IADD3 R6, PT, PT, R8, R9, R6 ;  /* 0x0000000908067210 */ /* 0x020fca0007ffe006 */
[----:B---3--:R-:W-:-:S05]  /*1d70*/  IMAD.IADD R9, R6, 0x1, R7 ;  /* 0x0000000106097824 */ /* 0x008fca00078e0207 */
[----:B------:R-:W-:-:S13]  /*1d80*/  ISETP.NE.AND P0, PT, R9, RZ, PT ;  /* 0x000000ff0900720c */ /* 0x000fda0003f05270 */
[----:B------:R-:W-:Y:S05]  /*1d90*/  @!P0 BRA `(.L_x_39) ;  /* 0x0000000000048947 */ /* 0x000fea0003800000 */
[----:B------:R0:W-:Y:S02]  /*1da0*/  REDG.E.ADD.STRONG.GPU desc[UR8][R2.64], R9 ;  /* 0x000000090200798e */ /* 0x0001e4000c12e108 */
.L_x_39:
[----:B------:R-:W-:Y:S05]  /*1db0*/  BSYNC.RECONVERGENT B0 ;  /* 0x0000000000007941 */ /* 0x000fea0003800200 */
.L_x_38:
[C---:B------:R-:W-:Y:S02]  /*1dc0*/  IMAD R4, R5.reuse, 0x4, R4 ;  /* 0x0000000405047824 */ /* 0x040fe400078e0204 */
[----:B0-----:R-:W-:Y:S01]  /*1dd0*/  IMAD.WIDE.U32 R2, R5, 0x4, R2 ;  /* 0x0000000405027825 */ /* 0x001fe200078e0002 */
[----:B------:R-:W-:Y:S06]  /*1de0*/  @!P1 BRA `(.L_x_40) ;  /* 0xfffffff800a09947 */ /* 0x000fec000383ffff */
[----:B------:R-:W-:Y:S05]  /*1df0*/  EXIT ;  /* 0x000000000000794d */ /* 0x000fea0003800000 */
.L_x_41:
[----:B------:R-:W-:-:S00]  /*1e00*/  BRA `(.L_x_41) ;  /* 0xfffffffc00fc7947 */ /* 0x000fc0000383ffff */
[----:B------:R-:W-:-:S00]  /*1e10*/  NOP ;  /* 0x0000000000007918 */ /* 0x000fc00000000000 */
        /* <DEDUP_REMOVED lines=14> */
.L_x_42:


//--------------------- .nv.shared._Z22histogram_range_kernelPKcjiiPj --------------------------
	.section	.nv.shared._Z22histogram_range_kernelPKcjiiPj,"aw",@nobits
	.sectionflags	@""
	.align	16
	.zero		1024


//--------------------- .nv.shared.reserved.0     --------------------------
	.section	.nv.shared.reserved.0,"aw",@nobits
	.weak		__nv_reservedSMEM_offset_0_alias
	.size		__nv_reservedSMEM_offset_0_alias, 0, 64
	.other		__nv_reservedSMEM_offset_0_alias,@"STO_CUDA_RESERVED_SHARED STV_DEFAULT"
__nv_reservedSMEM_offset_0_alias:
	.zero		0
	.zero		64


//--------------------- .nv.constant0._Z22histogram_range_kernelPKcjiiPj --------------------------
	.section	.nv.constant0._Z22histogram_range_kernelPKcjiiPj,"a",@progbits
	.sectionflags	@""
	.align	4
.nv.constant0._Z22histogram_range_kernelPKcjiiPj:
	.zero		928


//--------------------- SYMBOLS --------------------------

	.type		.nv.reservedSmem.offset0,@object
	.size		.nv.reservedSmem.offset0,0x4
	.type		.nv.reservedSmem.cap,@object
	.size		.nv.reservedSmem.cap,0x4
